	.target	sm_90a

	.elftype	@"ET_EXEC"


//--------------------- .note.nv.tkinfo           --------------------------
	.section	.note.nv.tkinfo,"",@"SHT_NOTE"
	.sectionflags	@"SHF_NOTE_NV_TKINFO"
	.tkinfo
        /*0018*/ 	.word	0x00000002
        /*0030*/ 	.string	""
        /*0030*/ 	.string	"ptxas"
        /*0030*/ 	.string	"Cuda compilation tools, release 13.0, V13.0.88"
        /*0030*/ 	.string	"Build cuda_13.0.r13.0/compiler.36424714_0"
        /*0030*/ 	.string	"-arch sm_90a -m 64 "



//--------------------- .note.nv.cuinfo           --------------------------
	.section	.note.nv.cuinfo,"",@"SHT_NOTE"
	.sectionflags	@"SHF_NOTE_NV_CUINFO"
        /*0018*/ 	.short	0x0002
        /*001a*/ 	.short	0x005a
        /*001c*/ 	.short	0x0082
	.zero		2


//--------------------- .nv.info                  --------------------------
	.section	.nv.info,"",@"SHT_CUDA_INFO"
	.align	4


	//----- nvinfo : EIATTR_REGCOUNT
	.align		4
        /*0000*/ 	.byte	0x04, 0x2f
        /*0002*/ 	.short	(.L_16 - .L_15)
	.align		4
.L_15:
        /*0004*/ 	.word	index@(_ZN7cutlass13device_kernelINS_4fmha6kernel13FmhaKernelTmaINS1_10collective15FmhaMainloopTmaINS_6half_tEfN4cute5tupleIJNS7_1CILi64EEENS9_ILi128EEENS9_ILi192EEEEEENS4_14ResidualFusionEJEEENS4_15FmhaFwdEpilogueIS6_fNS8_IJSA_SC_SB_EEEEEJEEEEEvNT_6ParamsE)
        /*0008*/ 	.word	0x000000cd


	//----- nvinfo : EIATTR_FRAME_SIZE
	.align		4
.L_16:
        /*000c*/ 	.byte	0x04, 0x11
        /*000e*/ 	.short	(.L_18 - .L_17)
	.align		4
.L_17:
        /*0010*/ 	.word	index@($__internal_0_$__cuda_sm20_rcp_rn_f32_slowpath)
        /*0014*/ 	.word	0x00000000


	//----- nvinfo : EIATTR_FRAME_SIZE
	.align		4
.L_18:
        /*0018*/ 	.byte	0x04, 0x11
        /*001a*/ 	.short	(.L_20 - .L_19)
	.align		4
.L_19:
        /*001c*/ 	.word	index@(_ZN7cutlass13device_kernelINS_4fmha6kernel13FmhaKernelTmaINS1_10collective15FmhaMainloopTmaINS_6half_tEfN4cute5tupleIJNS7_1CILi64EEENS9_ILi128EEENS9_ILi192EEEEEENS4_14ResidualFusionEJEEENS4_15FmhaFwdEpilogueIS6_fNS8_IJSA_SC_SB_EEEEEJEEEEEvNT_6ParamsE)
        /*0020*/ 	.word	0x00000000


	//----- nvinfo : EIATTR_MIN_STACK_SIZE
	.align		4
.L_20:
        /*0024*/ 	.byte	0x04, 0x12
        /*0026*/ 	.short	(.L_22 - .L_21)
	.align		4
.L_21:
        /*0028*/ 	.word	index@(_ZN7cutlass13device_kernelINS_4fmha6kernel13FmhaKernelTmaINS1_10collective15FmhaMainloopTmaINS_6half_tEfN4cute5tupleIJNS7_1CILi64EEENS9_ILi128EEENS9_ILi192EEEEEENS4_14ResidualFusionEJEEENS4_15FmhaFwdEpilogueIS6_fNS8_IJSA_SC_SB_EEEEEJEEEEEvNT_6ParamsE)
        /*002c*/ 	.word	0x00000000
.L_22:


//--------------------- .nv.compat                --------------------------
	.section	.nv.compat,"",@"SHT_CUDA_COMPAT_INFO"
	.align	4
        /*0000*/ 	.byte	0x02, 0x09, 0x01, 0x00, 0x02, 0x02, 0x04, 0x00, 0x02, 0x05, 0x05, 0x00, 0x03, 0x07, 0x01, 0x01
        /*0010*/ 	.byte	0x02, 0x03, 0x01, 0x00, 0x02, 0x06, 0x01, 0x00, 0x04, 0x0b, 0x08, 0x00, 0x00, 0x00, 0x00, 0x00
        /*0020*/ 	.byte	0x00, 0x00, 0x00, 0x00


//--------------------- .nv.info._ZN7cutlass13device_kernelINS_4fmha6kernel13FmhaKernelTmaINS1_10collective15FmhaMainloopTmaINS_6half_tEfN4cute5tupleIJNS7_1CILi64EEENS9_ILi128EEENS9_ILi192EEEEEENS4_14ResidualFusionEJEEENS4_15FmhaFwdEpilogueIS6_fNS8_IJSA_SC_SB_EEEEEJEEEEEvNT_6ParamsE --------------------------
	.section	.nv.info._ZN7cutlass13device_kernelINS_4fmha6kernel13FmhaKernelTmaINS1_10collective15FmhaMainloopTmaINS_6half_tEfN4cute5tupleIJNS7_1CILi64EEENS9_ILi128EEENS9_ILi192EEEEEENS4_14ResidualFusionEJEEENS4_15FmhaFwdEpilogueIS6_fNS8_IJSA_SC_SB_EEEEEJEEEEEvNT_6ParamsE,"",@"SHT_CUDA_INFO"
	.sectionflags	@""
	.align	4


	//----- nvinfo : EIATTR_CUDA_API_VERSION
	.align		4
        /*0000*/ 	.byte	0x04, 0x37
        /*0002*/ 	.short	(.L_24 - .L_23)
.L_23:
        /*0004*/ 	.word	0x00000082


	//----- nvinfo : EIATTR_KPARAM_INFO
	.align		4
.L_24:
        /*0008*/ 	.byte	0x04, 0x17
        /*000a*/ 	.short	(.L_26 - .L_25)
.L_25:
        /*000c*/ 	.word	0x00000000
        /*0010*/ 	.short	0x0000
        /*0012*/ 	.short	0x0070
        /*0014*/ 	.byte	0x00, 0xf0, 0x01, 0x20


	//----- nvinfo : EIATTR_SPARSE_MMA_MASK
	.align		4
.L_26:
        /*0018*/ 	.byte	0x03, 0x50
        /*001a*/ 	.short	0x0000


	//----- nvinfo : EIATTR_MAXREG_COUNT
	.align		4
        /*001c*/ 	.byte	0x03, 0x1b
        /*001e*/ 	.short	0x00ff


	//----- nvinfo : EIATTR_NUM_BARRIERS
	.align		4
        /*0020*/ 	.byte	0x02, 0x4c
        /*0022*/ 	.byte	0x02
	.zero		1


	//----- nvinfo : EIATTR_EXTERNS
	.align		4
        /*0024*/ 	.byte	0x04, 0x0f
        /*0026*/ 	.short	(.L_28 - .L_27)


	//   ....[0]....
	.align		4
.L_27:
        /*0028*/ 	.word	index@(__assertfail)


	//----- nvinfo : EIATTR_MERCURY_ISA_VERSION
	.align		4
.L_28:
        /*002c*/ 	.byte	0x03, 0x5f
        /*002e*/ 	.short	0x0101


	//----- nvinfo : EIATTR_COOP_GROUP_MASK_REGIDS
	.align		4
        /*0030*/ 	.byte	0x04, 0x29
        /*0032*/ 	.short	(.L_30 - .L_29)


	//   ....[0]....
.L_29:
        /*0034*/ 	.word	0xffffffff


	//   ....[1]....
        /*0038*/ 	.word	0xffffffff


	//   ....[2]....
        /*003c*/ 	.word	0xffffffff


	//   ....[3]....
        /*0040*/ 	.word	0xffffffff


	//   ....[4]....
        /*0044*/ 	.word	0xffffffff


	//   ....[5]....
        /*0048*/ 	.word	0xffffffff


	//   ....[6]....
        /*004c*/ 	.word	0xffffffff


	//   ....[7]....
        /*0050*/ 	.word	0xffffffff


	//   ....[8]....
        /*0054*/ 	.word	0xffffffff


	//   ....[9]....
        /*0058*/ 	.word	0xffffffff


	//   ....[10]....
        /*005c*/ 	.word	0xffffffff


	//   ....[11]....
        /*0060*/ 	.word	0xffffffff


	//   ....[12]....
        /*0064*/ 	.word	0xffffffff


	//   ....[13]....
        /*0068*/ 	.word	0xffffffff


	//   ....[14]....
        /*006c*/ 	.word	0xffffffff


	//   ....[15]....
        /*0070*/ 	.word	0xffffffff


	//   ....[16]....
        /*0074*/ 	.word	0xffffffff


	//   ....[17]....
        /*0078*/ 	.word	0xffffffff


	//   ....[18]....
        /*007c*/ 	.word	0xffffffff


	//   ....[19]....
        /*0080*/ 	.word	0xffffffff


	//   ....[20]....
        /*0084*/ 	.word	0xffffffff


	//----- nvinfo : EIATTR_COOP_GROUP_INSTR_OFFSETS
	.align		4
.L_30:
        /*0088*/ 	.byte	0x04, 0x28
        /*008a*/ 	.short	(.L_32 - .L_31)


	//   ....[0]....
.L_31:
        /*008c*/ 	.word	0x00000050


	//   ....[1]....
        /*0090*/ 	.word	0x00000140


	//   ....[2]....
        /*0094*/ 	.word	0x00000270


	//   ....[3]....
        /*0098*/ 	.word	0x00000410


	//   ....[4]....
        /*009c*/ 	.word	0x000005b0


	//   ....[5]....
        /*00a0*/ 	.word	0x00002df0


	//   ....[6]....
        /*00a4*/ 	.word	0x00002e10


	//   ....[7]....
        /*00a8*/ 	.word	0x00002e30


	//   ....[8]....
        /*00ac*/ 	.word	0x00002e50


	//   ....[9]....
        /*00b0*/ 	.word	0x00005c40


	//   ....[10]....
        /*00b4*/ 	.word	0x00005c60


	//   ....[11]....
        /*00b8*/ 	.word	0x00005c90


	//   ....[12]....
        /*00bc*/ 	.word	0x00005cc0


	//   ....[13]....
        /*00c0*/ 	.word	0x00009c00


	//   ....[14]....
        /*00c4*/ 	.word	0x00009c50


	//   ....[15]....
        /*00c8*/ 	.word	0x00009c80


	//   ....[16]....
        /*00cc*/ 	.word	0x00009ca0


	//   ....[17]....
        /*00d0*/ 	.word	0x0000c680


	//   ....[18]....
        /*00d4*/ 	.word	0x0000c6b0


	//   ....[19]....
        /*00d8*/ 	.word	0x0000c710


	//   ....[20]....
        /*00dc*/ 	.word	0x0000c720


	//----- nvinfo : EIATTR_SYSCALL_OFFSETS
	.align		4
.L_32:
        /*00e0*/ 	.byte	0x04, 0x46
        /*00e2*/ 	.short	(.L_34 - .L_33)


	//   ....[0]....
.L_33:
        /*00e4*/ 	.word	0x0000d460


	//   ....[1]....
        /*00e8*/ 	.word	0x0000d580


	//----- nvinfo : EIATTR_MBARRIER_INSTR_OFFSETS
	.align		4
.L_34:
        /*00ec*/ 	.byte	0x04, 0x39
        /*00ee*/ 	.short	(.L_36 - .L_35)


	//   ....[0]....
.L_35:
        /*00f0*/ 	.word	0x00000240
        /*00f4*/ 	.word	0x000000ff
        /*00f8*/ 	.word	0x00036040
        /*00fc*/ 	.short	0x0100
        /*00fe*/ 	.byte	0x08
	.zero		1


	//   ....[1]....
        /*0100*/ 	.word	0x00000250
        /*0104*/ 	.word	0x000000ff
        /*0108*/ 	.word	0x00036048
        /*010c*/ 	.short	0x0100
        /*010e*/ 	.byte	0x08
	.zero		1


	//   ....[2]....
        /*0110*/ 	.word	0x00000380
        /*0114*/ 	.word	0x000000ff
        /*0118*/ 	.word	0x00036000
        /*011c*/ 	.short	0x0100
        /*011e*/ 	.byte	0x08
	.zero		1


	//   ....[3]....
        /*0120*/ 	.word	0x00000390
        /*0124*/ 	.word	0x000000ff
        /*0128*/ 	.word	0x00036020
        /*012c*/ 	.short	0x0100
        /*012e*/ 	.byte	0x08
	.zero		1


	//   ....[4]....
        /*0130*/ 	.word	0x000003a0
        /*0134*/ 	.word	0x000000ff
        /*0138*/ 	.word	0x00036008
        /*013c*/ 	.short	0x0100
        /*013e*/ 	.byte	0x08
	.zero		1


	//   ....[5]....
        /*0140*/ 	.word	0x000003b0
        /*0144*/ 	.word	0x000000ff
        /*0148*/ 	.word	0x00036028
        /*014c*/ 	.short	0x0100
        /*014e*/ 	.byte	0x08
	.zero		1


	//   ....[6]....
        /*0150*/ 	.word	0x000003c0
        /*0154*/ 	.word	0x000000ff
        /*0158*/ 	.word	0x00036010
        /*015c*/ 	.short	0x0100
        /*015e*/ 	.byte	0x08
	.zero		1


	//   ....[7]....
        /*0160*/ 	.word	0x000003d0
        /*0164*/ 	.word	0x000000ff
        /*0168*/ 	.word	0x00036030
        /*016c*/ 	.short	0x0100
        /*016e*/ 	.byte	0x08
	.zero		1


	//   ....[8]....
        /*0170*/ 	.word	0x000003e0
        /*0174*/ 	.word	0x000000ff
        /*0178*/ 	.word	0x00036018
        /*017c*/ 	.short	0x0100
        /*017e*/ 	.byte	0x08
	.zero		1


	//   ....[9]....
        /*0180*/ 	.word	0x000003f0
        /*0184*/ 	.word	0x000000ff
        /*0188*/ 	.word	0x00036038
        /*018c*/ 	.short	0x0100
        /*018e*/ 	.byte	0x08
	.zero		1


	//   ....[10]....
        /*0190*/ 	.word	0x00000520
        /*0194*/ 	.word	0x000000ff
        /*0198*/ 	.word	0x00036050
        /*019c*/ 	.short	0x0100
        /*019e*/ 	.byte	0x08
	.zero		1


	//   ....[11]....
        /*01a0*/ 	.word	0x00000530
        /*01a4*/ 	.word	0x000000ff
        /*01a8*/ 	.word	0x00036070
        /*01ac*/ 	.short	0x0100
        /*01ae*/ 	.byte	0x08
	.zero		1


	//   ....[12]....
        /*01b0*/ 	.word	0x00000540
        /*01b4*/ 	.word	0x000000ff
        /*01b8*/ 	.word	0x00036058
        /*01bc*/ 	.short	0x0100
        /*01be*/ 	.byte	0x08
	.zero		1


	//   ....[13]....
        /*01c0*/ 	.word	0x00000550
        /*01c4*/ 	.word	0x000000ff
        /*01c8*/ 	.word	0x00036078
        /*01cc*/ 	.short	0x0100
        /*01ce*/ 	.byte	0x08
	.zero		1


	//   ....[14]....
        /*01d0*/ 	.word	0x00000560
        /*01d4*/ 	.word	0x000000ff
        /*01d8*/ 	.word	0x00036060
        /*01dc*/ 	.short	0x0100
        /*01de*/ 	.byte	0x08
	.zero		1


	//   ....[15]....
        /*01e0*/ 	.word	0x00000570
        /*01e4*/ 	.word	0x000000ff
        /*01e8*/ 	.word	0x00036080
        /*01ec*/ 	.short	0x0100
        /*01ee*/ 	.byte	0x08
	.zero		1


	//   ....[16]....
        /*01f0*/ 	.word	0x00000580
        /*01f4*/ 	.word	0x000000ff
        /*01f8*/ 	.word	0x00036068
        /*01fc*/ 	.short	0x0100
        /*01fe*/ 	.byte	0x08
	.zero		1


	//   ....[17]....
        /*0200*/ 	.word	0x00000590
        /*0204*/ 	.word	0x000000ff
        /*0208*/ 	.word	0x00036088
        /*020c*/ 	.short	0x0100
        /*020e*/ 	.byte	0x08
	.zero		1


	//   ....[18]....
        /*0210*/ 	.word	0x000006f0
        /*0214*/ 	.word	0x00000003
        /*0218*/ 	.word	0x00036048
        /*021c*/ 	.short	0x010a
        /*021e*/ 	.byte	0x3f
	.zero		1


	//   ....[19]....
        /*0220*/ 	.word	0x00000a80
        /*0224*/ 	.word	0x00000003
        /*0228*/ 	.word	0x00036020
        /*022c*/ 	.short	0x010a
        /*022e*/ 	.byte	0x3f
	.zero		1


	//   ....[20]....
        /*0230*/ 	.word	0x00000d10
        /*0234*/ 	.word	0x00000002
        /*0238*/ 	.word	0x00036020
        /*023c*/ 	.short	0x010a
        /*023e*/ 	.byte	0x3f
	.zero		1


	//   ....[21]....
        /*0240*/ 	.word	0x00001010
        /*0244*/ 	.word	0x00000003
        /*0248*/ 	.word	0x00036020
        /*024c*/ 	.short	0x010a
        /*024e*/ 	.byte	0x3f
	.zero		1


	//   ....[22]....
        /*0250*/ 	.word	0x00001300
        /*0254*/ 	.word	0x00000003
        /*0258*/ 	.word	0x00036020
        /*025c*/ 	.short	0x010a
        /*025e*/ 	.byte	0x3f
	.zero		1


	//   ....[23]....
        /*0260*/ 	.word	0x00001610
        /*0264*/ 	.word	0x00000002
        /*0268*/ 	.word	0x00036040
        /*026c*/ 	.short	0x010a
        /*026e*/ 	.byte	0x3f
	.zero		1


	//   ....[24]....
        /*0270*/ 	.word	0x00001630
        /*0274*/ 	.word	0x00000002
        /*0278*/ 	.word	0x00036000
        /*027c*/ 	.short	0x010a
        /*027e*/ 	.byte	0x3f
	.zero		1


	//   ....[25]....
        /*0280*/ 	.word	0x000030c0
        /*0284*/ 	.word	0x00000002
        /*0288*/ 	.word	0x00036008
        /*028c*/ 	.short	0x010a
        /*028e*/ 	.byte	0x3f
	.zero		1


	//   ....[26]....
        /*0290*/ 	.word	0x00004e40
        /*0294*/ 	.word	0x00000017
        /*0298*/ 	.word	0x00000000
        /*029c*/ 	.short	0x0101
        /*029e*/ 	.byte	0x3f
	.zero		1


	//   ....[27]....
        /*02a0*/ 	.word	0x00004f30
        /*02a4*/ 	.word	0x00000079
        /*02a8*/ 	.word	0x00036000
        /*02ac*/ 	.short	0x010a
        /*02ae*/ 	.byte	0x3f
	.zero		1


	//   ....[28]....
        /*02b0*/ 	.word	0x00005540
        /*02b4*/ 	.word	0x000000bc
        /*02b8*/ 	.word	0x00036020
        /*02bc*/ 	.short	0x010a
        /*02be*/ 	.byte	0x3f
	.zero		1


	//   ....[29]....
        /*02c0*/ 	.word	0x00005cd0
        /*02c4*/ 	.word	0x000000c2
        /*02c8*/ 	.word	0x00000000
        /*02cc*/ 	.short	0x0101
        /*02ce*/ 	.byte	0x3f
	.zero		1


	//   ....[30]....
        /*02d0*/ 	.word	0x00005d20
        /*02d4*/ 	.word	0x000000c6
        /*02d8*/ 	.word	0x00036000
        /*02dc*/ 	.short	0x010a
        /*02de*/ 	.byte	0x3f
	.zero		1


	//   ....[31]....
        /*02e0*/ 	.word	0x000081e0
        /*02e4*/ 	.word	0x00000016
        /*02e8*/ 	.word	0x00000000
        /*02ec*/ 	.short	0x0101
        /*02ee*/ 	.byte	0x3f
	.zero		1


	//   ....[32]....
        /*02f0*/ 	.word	0x00008290
        /*02f4*/ 	.word	0x00000078
        /*02f8*/ 	.word	0x00036020
        /*02fc*/ 	.short	0x010a
        /*02fe*/ 	.byte	0x3f
	.zero		1


	//   ....[33]....
        /*0300*/ 	.word	0x00008630
        /*0304*/ 	.word	0x00000079
        /*0308*/ 	.word	0x00036000
        /*030c*/ 	.short	0x010a
        /*030e*/ 	.byte	0x3f
	.zero		1


	//   ....[34]....
        /*0310*/ 	.word	0x00008ce0
        /*0314*/ 	.word	0x000000bc
        /*0318*/ 	.word	0x00036020
        /*031c*/ 	.short	0x010a
        /*031e*/ 	.byte	0x3f
	.zero		1


	//   ....[35]....
        /*0320*/ 	.word	0x00009c60
        /*0324*/ 	.word	0x000000c6
        /*0328*/ 	.word	0x00000000
        /*032c*/ 	.short	0x0101
        /*032e*/ 	.byte	0x3f
	.zero		1


	//   ....[36]....
        /*0330*/ 	.word	0x00009ce0
        /*0334*/ 	.word	0x000000c9
        /*0338*/ 	.word	0x00036000
        /*033c*/ 	.short	0x010a
        /*033e*/ 	.byte	0x3f
	.zero		1


	//   ....[37]....
        /*0340*/ 	.word	0x0000c220
        /*0344*/ 	.word	0x00000006
        /*0348*/ 	.word	0x00000000
        /*034c*/ 	.short	0x0101
        /*034e*/ 	.byte	0x3f
	.zero		1


	//   ....[38]....
        /*0350*/ 	.word	0x0000c2a0
        /*0354*/ 	.word	0x00000006
        /*0358*/ 	.word	0x00036020
        /*035c*/ 	.short	0x010a
        /*035e*/ 	.byte	0x3f
	.zero		1


	//   ....[39]....
        /*0360*/ 	.word	0x0000e9d0
        /*0364*/ 	.word	0x00000003
        /*0368*/ 	.word	0x00036048
        /*036c*/ 	.short	0x010a
        /*036e*/ 	.byte	0x3f
	.zero		1


	//   ....[40]....
        /*0370*/ 	.word	0x0000ea20
        /*0374*/ 	.word	0x00000003
        /*0378*/ 	.word	0x00036020
        /*037c*/ 	.short	0x010a
        /*037e*/ 	.byte	0x3f
	.zero		1


	//   ....[41]....
        /*0380*/ 	.word	0x0000ea70
        /*0384*/ 	.word	0x00000002
        /*0388*/ 	.word	0x00036020
        /*038c*/ 	.short	0x010a
        /*038e*/ 	.byte	0x3f
	.zero		1


	//   ....[42]....
        /*0390*/ 	.word	0x0000eac0
        /*0394*/ 	.word	0x00000003
        /*0398*/ 	.word	0x00036020
        /*039c*/ 	.short	0x010a
        /*039e*/ 	.byte	0x3f
	.zero		1


	//   ....[43]....
        /*03a0*/ 	.word	0x0000eb10
        /*03a4*/ 	.word	0x00000003
        /*03a8*/ 	.word	0x00036020
        /*03ac*/ 	.short	0x010a
        /*03ae*/ 	.byte	0x3f
	.zero		1


	//   ....[44]....
        /*03b0*/ 	.word	0x0000eb60
        /*03b4*/ 	.word	0x00000002
        /*03b8*/ 	.word	0x00036040
        /*03bc*/ 	.short	0x010a
        /*03be*/ 	.byte	0x3f
	.zero		1


	//   ....[45]....
        /*03c0*/ 	.word	0x0000ebb0
        /*03c4*/ 	.word	0x00000002
        /*03c8*/ 	.word	0x00036000
        /*03cc*/ 	.short	0x010a
        /*03ce*/ 	.byte	0x3f
	.zero		1


	//   ....[46]....
        /*03d0*/ 	.word	0x0000ec00
        /*03d4*/ 	.word	0x00000002
        /*03d8*/ 	.word	0x00036008
        /*03dc*/ 	.short	0x010a
        /*03de*/ 	.byte	0x3f
	.zero		1


	//   ....[47]....
        /*03e0*/ 	.word	0x0000ec50
        /*03e4*/ 	.word	0x00000079
        /*03e8*/ 	.word	0x00036000
        /*03ec*/ 	.short	0x010a
        /*03ee*/ 	.byte	0x3f
	.zero		1


	//   ....[48]....
        /*03f0*/ 	.word	0x0000eca0
        /*03f4*/ 	.word	0x000000bc
        /*03f8*/ 	.word	0x00036020
        /*03fc*/ 	.short	0x010a
        /*03fe*/ 	.byte	0x3f
	.zero		1


	//   ....[49]....
        /*0400*/ 	.word	0x0000ecf0
        /*0404*/ 	.word	0x000000c6
        /*0408*/ 	.word	0x00036000
        /*040c*/ 	.short	0x010a
        /*040e*/ 	.byte	0x3f
	.zero		1


	//   ....[50]....
        /*0410*/ 	.word	0x0000ed40
        /*0414*/ 	.word	0x00000078
        /*0418*/ 	.word	0x00036020
        /*041c*/ 	.short	0x010a
        /*041e*/ 	.byte	0x3f
	.zero		1


	//   ....[51]....
        /*0420*/ 	.word	0x0000ed90
        /*0424*/ 	.word	0x00000079
        /*0428*/ 	.word	0x00036000
        /*042c*/ 	.short	0x010a
        /*042e*/ 	.byte	0x3f
	.zero		1


	//   ....[52]....
        /*0430*/ 	.word	0x0000ede0
        /*0434*/ 	.word	0x000000bc
        /*0438*/ 	.word	0x00036020
        /*043c*/ 	.short	0x010a
        /*043e*/ 	.byte	0x3f
	.zero		1


	//   ....[53]....
        /*0440*/ 	.word	0x0000ee30
        /*0444*/ 	.word	0x000000c9
        /*0448*/ 	.word	0x00036000
        /*044c*/ 	.short	0x010a
        /*044e*/ 	.byte	0x3f
	.zero		1


	//   ....[54]....
        /*0450*/ 	.word	0x0000ee80
        /*0454*/ 	.word	0x00000006
        /*0458*/ 	.word	0x00036020
        /*045c*/ 	.short	0x010a
        /*045e*/ 	.byte	0x3f
	.zero		1


	//----- nvinfo : EIATTR_NUM_MBARRIERS
	.align		4
.L_36:
        /*0460*/ 	.byte	0x03, 0x38
        /*0462*/ 	.short	0x0012


	//----- nvinfo : EIATTR_EXIT_INSTR_OFFSETS
	.align		4
        /*0464*/ 	.byte	0x04, 0x1c
        /*0466*/ 	.short	(.L_38 - .L_37)


	//   ....[0]....
.L_37:
        /*0468*/ 	.word	0x0000e9c0


	//----- nvinfo : EIATTR_MAX_THREADS
	.align		4
.L_38:
        /*046c*/ 	.byte	0x04, 0x05
        /*046e*/ 	.short	(.L_40 - .L_39)
.L_39:
        /*0470*/ 	.word	0x00000080
        /*0474*/ 	.word	0x00000001
        /*0478*/ 	.word	0x00000001


	//----- nvinfo : EIATTR_CRS_STACK_SIZE
	.align		4
.L_40:
        /*047c*/ 	.byte	0x04, 0x1e
        /*047e*/ 	.short	(.L_42 - .L_41)
.L_41:
        /*0480*/ 	.word	0x00000000


	//----- nvinfo : EIATTR_CBANK_PARAM_SIZE
	.align		4
.L_42:
        /*0484*/ 	.byte	0x03, 0x19
        /*0486*/ 	.short	0x0870


	//----- nvinfo : EIATTR_PARAM_CBANK
	.align		4
        /*0488*/ 	.byte	0x04, 0x0a
        /*048a*/ 	.short	(.L_44 - .L_43)
	.align		4
.L_43:
        /*048c*/ 	.word	index@(.nv.constant0._ZN7cutlass13device_kernelINS_4fmha6kernel13FmhaKernelTmaINS1_10collective15FmhaMainloopTmaINS_6half_tEfN4cute5tupleIJNS7_1CILi64EEENS9_ILi128EEENS9_ILi192EEEEEENS4_14ResidualFusionEJEEENS4_15FmhaFwdEpilogueIS6_fNS8_IJSA_SC_SB_EEEEEJEEEEEvNT_6ParamsE)
        /*0490*/ 	.short	0x0210
        /*0492*/ 	.short	0x0870


	//----- nvinfo : EIATTR_SW_WAR
	.align		4
.L_44:
        /*0494*/ 	.byte	0x04, 0x36
        /*0496*/ 	.short	(.L_46 - .L_45)
.L_45:
        /*0498*/ 	.word	0x00000008
.L_46:


//--------------------- .nv.callgraph             --------------------------
	.section	.nv.callgraph,"",@"SHT_CUDA_CALLGRAPH"
	.align	4
	.sectionentsize	8
	.align		4
        /*0000*/ 	.word	0x00000000
	.align		4
        /*0004*/ 	.word	0xffffffff
	.align		4
        /*0008*/ 	.word	index@(_ZN7cutlass13device_kernelINS_4fmha6kernel13FmhaKernelTmaINS1_10collective15FmhaMainloopTmaINS_6half_tEfN4cute5tupleIJNS7_1CILi64EEENS9_ILi128EEENS9_ILi192EEEEEENS4_14ResidualFusionEJEEENS4_15FmhaFwdEpilogueIS6_fNS8_IJSA_SC_SB_EEEEEJEEEEEvNT_6ParamsE)
	.align		4
        /*000c*/ 	.word	index@(__assertfail)
	.align		4
        /*0010*/ 	.word	0x00000000
	.align		4
        /*0014*/ 	.word	0xfffffffe
	.align		4
        /*0018*/ 	.word	0x00000000
	.align		4
        /*001c*/ 	.word	0xfffffffd
	.align		4
        /*0020*/ 	.word	0x00000000
	.align		4
        /*0024*/ 	.word	0xfffffffc


//--------------------- .nv.constant4             --------------------------
	.section	.nv.constant4,"a",@progbits
	.align	8
	.align		8
.nv.constant4:
        /*0000*/ 	.dword	__assertfail
	.align		8
        /*0008*/ 	.dword	__unnamed_1
	.align		8
        /*0010*/ 	.dword	__unnamed_2
	.align		8
        /*0018*/ 	.dword	_ZN39_INTERNAL_b35ecf59_4_k_cu_8df0d5b2_32284cuda3std3__45__cpo5beginE
	.align		8
        /*0020*/ 	.dword	_ZN39_INTERNAL_b35ecf59_4_k_cu_8df0d5b2_32284cuda3std3__45__cpo3endE
	.align		8
        /*0028*/ 	.dword	_ZN39_INTERNAL_b35ecf59_4_k_cu_8df0d5b2_32284cuda3std3__45__cpo6cbeginE
	.align		8
        /*0030*/ 	.dword	_ZN39_INTERNAL_b35ecf59_4_k_cu_8df0d5b2_32284cuda3std3__45__cpo4cendE
	.align		8
        /*0038*/ 	.dword	_ZN39_INTERNAL_b35ecf59_4_k_cu_8df0d5b2_32284cuda3std3__441_GLOBAL__N__b35ecf59_4_k_cu_8df0d5b2_32286ignoreE
	.align		8
        /*0040*/ 	.dword	_ZN39_INTERNAL_b35ecf59_4_k_cu_8df0d5b2_32284cuda3std3__419piecewise_constructE
	.align		8
        /*0048*/ 	.dword	_ZN39_INTERNAL_b35ecf59_4_k_cu_8df0d5b2_32284cuda3std3__48in_placeE
	.align		8
        /*0050*/ 	.dword	_ZN39_INTERNAL_b35ecf59_4_k_cu_8df0d5b2_32284cuda3std6ranges3__45__cpo4swapE
	.align		8
        /*0058*/ 	.dword	_ZN39_INTERNAL_b35ecf59_4_k_cu_8df0d5b2_32284cuda3std6ranges3__45__cpo9iter_moveE
	.align		8
        /*0060*/ 	.dword	_ZN39_INTERNAL_b35ecf59_4_k_cu_8df0d5b2_32284cute7productE
	.align		8
        /*0068*/ 	.dword	_ZN39_INTERNAL_b35ecf59_4_k_cu_8df0d5b2_32284cute1_E
	.align		8
        /*0070*/ 	.dword	$str$23
	.align		8
        /*0078*/ 	.dword	$str$24


//--------------------- .text._ZN7cutlass13device_kernelINS_4fmha6kernel13FmhaKernelTmaINS1_10collective15FmhaMainloopTmaINS_6half_tEfN4cute5tupleIJNS7_1CILi64EEENS9_ILi128EEENS9_ILi192EEEEEENS4_14ResidualFusionEJEEENS4_15FmhaFwdEpilogueIS6_fNS8_IJSA_SC_SB_EEEEEJEEEEEvNT_6ParamsE --------------------------
	.section	.text._ZN7cutlass13device_kernelINS_4fmha6kernel13FmhaKernelTmaINS1_10collective15FmhaMainloopTmaINS_6half_tEfN4cute5tupleIJNS7_1CILi64EEENS9_ILi128EEENS9_ILi192EEEEEENS4_14ResidualFusionEJEEENS4_15FmhaFwdEpilogueIS6_fNS8_IJSA_SC_SB_EEEEEJEEEEEvNT_6ParamsE,"ax",@progbits
	.align	128
.text._ZN7cutlass13device_kernelINS_4fmha6kernel13FmhaKernelTmaINS1_10collective15FmhaMainloopTmaINS_6half_tEfN4cute5tupleIJNS7_1CILi64EEENS9_ILi128EEENS9_ILi192EEEEEENS4_14ResidualFusionEJEEENS4_15FmhaFwdEpilogueIS6_fNS8_IJSA_SC_SB_EEEEEJEEEEEvNT_6ParamsE:
        .type           _ZN7cutlass13device_kernelINS_4fmha6kernel13FmhaKernelTmaINS1_10collective15FmhaMainloopTmaINS_6half_tEfN4cute5tupleIJNS7_1CILi64EEENS9_ILi128EEENS9_ILi192EEEEEENS4_14ResidualFusionEJEEENS4_15FmhaFwdEpilogueIS6_fNS8_IJSA_SC_SB_EEEEEJEEEEEvNT_6ParamsE,@function
        .size           _ZN7cutlass13device_kernelINS_4fmha6kernel13FmhaKernelTmaINS1_10collective15FmhaMainloopTmaINS_6half_tEfN4cute5tupleIJNS7_1CILi64EEENS9_ILi128EEENS9_ILi192EEEEEENS4_14ResidualFusionEJEEENS4_15FmhaFwdEpilogueIS6_fNS8_IJSA_SC_SB_EEEEEJEEEEEvNT_6ParamsE,(.L_x_101 - _ZN7cutlass13device_kernelINS_4fmha6kernel13FmhaKernelTmaINS1_10collective15FmhaMainloopTmaINS_6half_tEfN4cute5tupleIJNS7_1CILi64EEENS9_ILi128EEENS9_ILi192EEEEEENS4_14ResidualFusionEJEEENS4_15FmhaFwdEpilogueIS6_fNS8_IJSA_SC_SB_EEEEEJEEEEEvNT_6ParamsE)
        .other          _ZN7cutlass13device_kernelINS_4fmha6kernel13FmhaKernelTmaINS1_10collective15FmhaMainloopTmaINS_6half_tEfN4cute5tupleIJNS7_1CILi64EEENS9_ILi128EEENS9_ILi192EEEEEENS4_14ResidualFusionEJEEENS4_15FmhaFwdEpilogueIS6_fNS8_IJSA_SC_SB_EEEEEJEEEEEvNT_6ParamsE,@"STO_CUDA_ENTRY STV_DEFAULT"
_ZN7cutlass13device_kernelINS_4fmha6kernel13FmhaKernelTmaINS1_10collective15FmhaMainloopTmaINS_6half_tEfN4cute5tupleIJNS7_1CILi64EEENS9_ILi128EEENS9_ILi192EEEEEENS4_14ResidualFusionEJEEENS4_15FmhaFwdEpilogueIS6_fNS8_IJSA_SC_SB_EEEEEJEEEEEvNT_6ParamsE:
[----:B------:R-:W1:Y:S01]  /*0000*/  LDC R1, c[0x0][0x28] ;  /* 0x00000a00ff017b82 */ /* 0x000e620000000800 */
[----:B------:R-:W2:Y:S01]  /*0010*/  S2R R16, SR_TID.X ;  /* 0x0000000000107919 */ /* 0x000ea20000002100 */
[----:B------:R-:W-:Y:S01]  /*0020*/  ELECT P0, URZ, PT ;  /* 0x00000000003f782f */ /* 0x000fe20003800000 */
[----:B------:R-:W-:Y:S01]  /*0030*/  BSSY B0, `(.L_x_0) ;  /* 0x0000010000007945 */ /* 0x000fe20003800000 */
[----:B--2---:R-:W-:-:S05]  /*0040*/  SHF.R.U32.HI R9, RZ, 0x5, R16 ;  /* 0x00000005ff097819 */ /* 0x004fca0000011610 */
[----:B------:R-:W2:Y:S02]  /*0050*/  SHFL.IDX PT, R0, R9, RZ, 0x1f ;  /* 0x00001fff09007589 */ /* 0x000ea400000e0000 */
[----:B--2---:R-:W-:-:S13]  /*0060*/  ISETP.NE.OR P0, PT, R0, RZ, !P0 ;  /* 0x000000ff0000720c */ /* 0x004fda0004705670 */
[----:B-1----:R-:W-:Y:S05]  /*0070*/  @P0 BRA `(.L_x_1) ;  /* 0x00000000002c0947 */ /* 0x002fea0003800000 */
[----:B------:R-:W-:Y:S02]  /*0080*/  ULDC.64 UR4, c[0x0][0x198] ;  /* 0x0000660000047ab9 */ /* 0x000fe40000000a00 */
[----:B------:R-:W-:Y:S02]  /*0090*/  UIADD3 UR6, UP0, UR4, 0xf0, URZ ;  /* 0x000000f004067890 */ /* 0x000fe4000ff1e03f */
[----:B------:R-:W-:Y:S02]  /*00a0*/  UIADD3 UR8, UP1, UR4, 0x1f0, URZ ;  /* 0x000001f004087890 */ /* 0x000fe4000ff3e03f */
[----:B------:R-:W-:Y:S02]  /*00b0*/  UIADD3 UR4, UP2, UR4, 0x2f0, URZ ;  /* 0x000002f004047890 */ /* 0x000fe4000ff5e03f */
[----:B------:R-:W-:Y:S02]  /*00c0*/  UIADD3.X UR7, URZ, UR5, URZ, UP0, !UPT ;  /* 0x000000053f077290 */ /* 0x000fe400087fe43f */
[----:B------:R-:W-:-:S02]  /*00d0*/  UIADD3.X UR9, URZ, UR5, URZ, UP1, !UPT ;  /* 0x000000053f097290 */ /* 0x000fc40008ffe43f */
[----:B------:R-:W-:-:S05]  /*00e0*/  UIADD3.X UR5, URZ, UR5, URZ, UP2, !UPT ;  /* 0x000000053f057290 */ /* 0x000fca00097fe43f */
[----:B------:R1:W-:Y:S02]  /*00f0*/  UTMACCTL.PF [UR6] ;  /* 0x00000000060079b9 */ /* 0x0003e40008040000 */
[----:B------:R1:W-:Y:S02]  /*0100*/  UTMACCTL.PF [UR8] ;  /* 0x00000000080079b9 */ /* 0x0003e40008040000 */
[----:B------:R1:W-:Y:S02]  /*0110*/  UTMACCTL.PF [UR4] ;  /* 0x00000000040079b9 */ /* 0x0003e40008040000 */
[----:B-1----:R-:W-:Y:S01]  /*0120*/  NOP ;  /* 0x0000000000007918 */ /* 0x002fe20000000000 */
.L_x_1:
[----:B------:R-:W-:Y:S05]  /*0130*/  BSYNC B0 ;  /* 0x0000000000007941 */ /* 0x000fea0003800000 */
.L_x_0:
[----:B------:R-:W1:Y:S02]  /*0140*/  SHFL.IDX PT, R0, R9, RZ, 0x1f ;  /* 0x00001fff09007589 */ /* 0x000e6400000e0000 */
[----:B-1----:R-:W-:-:S13]  /*0150*/  ISETP.NE.AND P0, PT, R0, RZ, PT ;  /* 0x000000ff0000720c */ /* 0x002fda0003f05270 */
[----:B------:R-:W-:Y:S05]  /*0160*/  @P0 BRA `(.L_x_2) ;  /* 0x0000000000400947 */ /* 0x000fea0003800000 */
[----:B------:R-:W1:Y:S01]  /*0170*/  S2UR UR8, SR_CgaCtaId ;  /* 0x00000000000879c3 */ /* 0x000e620000008800 */
[----:B------:R-:W-:Y:S01]  /*0180*/  UMOV UR4, 0x400 ;  /* 0x0000040000047882 */ /* 0x000fe20000000000 */
[----:B------:R-:W-:Y:S01]  /*0190*/  UMOV UR5, 0x1 ;  /* 0x0000000100057882 */ /* 0x000fe20000000000 */
[----:B------:R-:W-:Y:S01]  /*01a0*/  UMOV UR6, 0x80 ;  /* 0x0000008000067882 */ /* 0x000fe20000000000 */
[----:B------:R-:W-:Y:S01]  /*01b0*/  ELECT P0, URZ, PT ;  /* 0x00000000003f782f */ /* 0x000fe20003800000 */
[----:B------:R-:W-:-:S04]  /*01c0*/  UIADD3 UR6, -UR6, 0x100000, URZ ;  /* 0x0010000006067890 */ /* 0x000fc8000fffe13f */
[----:B------:R-:W-:Y:S02]  /*01d0*/  USHF.L.U32 UR7, UR6, 0xb, URZ ;  /* 0x0000000b06077899 */ /* 0x000fe4000800063f */
[----:B------:R-:W-:Y:S02]  /*01e0*/  USHF.L.U32 UR6, UR6, 0x1, URZ ;  /* 0x0000000106067899 */ /* 0x000fe4000800063f */
[----:B-1----:R-:W-:Y:S02]  /*01f0*/  ULEA UR8, UR8, UR4, 0x18 ;  /* 0x0000000408087291 */ /* 0x002fe4000f8ec03f */
[----:B------:R-:W-:-:S04]  /*0200*/  UIADD3 UR4, -UR5, 0x100000, URZ ;  /* 0x0010000005047890 */ /* 0x000fc8000fffe13f */
[----:B------:R-:W-:Y:S02]  /*0210*/  USHF.L.U32 UR5, UR4, 0xb, URZ ;  /* 0x0000000b04057899 */ /* 0x000fe4000800063f */
[----:B------:R-:W-:Y:S01]  /*0220*/  USHF.L.U32 UR4, UR4, 0x1, URZ ;  /* 0x0000000104047899 */ /* 0x000fe2000800063f */
[----:B------:R-:W1:Y:S11]  /*0230*/  FENCE.VIEW.ASYNC.S ;  /* 0x00000000000073c6 */ /* 0x000e760000000000 */
[----:B-1----:R1:W2:Y:S01]  /*0240*/  SYNCS.EXCH.64 URZ, [UR8+0x36040], UR4 ;  /* 0x03604004083f75b2 */ /* 0x0022a20008000100 */
[----:B------:R1:W3:Y:S01]  /*0250*/  SYNCS.EXCH.64 URZ, [UR8+0x36048], UR6 ;  /* 0x03604806083f75b2 */ /* 0x0002e20008000100 */
[----:B------:R-:W-:Y:S01]  /*0260*/  NOP ;  /* 0x0000000000007918 */ /* 0x000fe20000000000 */
.L_x_2:
[----:B------:R-:W4:Y:S01]  /*0270*/  SHFL.IDX PT, R0, R9, RZ, 0x1f ;  /* 0x00001fff09007589 */ /* 0x000f2200000e0000 */
[----:B------:R-:W-:Y:S01]  /*0280*/  NOP ;  /* 0x0000000000007918 */ /* 0x000fe20000000000 */
[----:B----4-:R-:W-:-:S13]  /*0290*/  ISETP.NE.AND P0, PT, R0, RZ, PT ;  /* 0x000000ff0000720c */ /* 0x010fda0003f05270 */
[----:B------:R-:W-:Y:S05]  /*02a0*/  @P0 BRA `(.L_x_3) ;  /* 0x0000000000580947 */ /* 0x000fea0003800000 */
[----:B-1----:R-:W1:Y:S01]  /*02b0*/  S2UR UR5, SR_CgaCtaId ;  /* 0x00000000000579c3 */ /* 0x002e620000008800 */
[----:B------:R-:W-:Y:S01]  /*02c0*/  UMOV UR4, 0x400 ;  /* 0x0000040000047882 */ /* 0x000fe20000000000 */
[----:B------:R-:W-:Y:S01]  /*02d0*/  UMOV UR6, 0x1 ;  /* 0x0000000100067882 */ /* 0x000fe20000000000 */
[----:B------:R-:W-:Y:S01]  /*02e0*/  UMOV UR7, 0x80 ;  /* 0x0000008000077882 */ /* 0x000fe20000000000 */
[----:B------:R-:W-:Y:S01]  /*02f0*/  ELECT P0, URZ, PT ;  /* 0x00000000003f782f */ /* 0x000fe20003800000 */
[----:B-1----:R-:W-:Y:S02]  /*0300*/  ULEA UR8, UR5, UR4, 0x18 ;  /* 0x0000000405087291 */ /* 0x002fe4000f8ec03f */
[----:B------:R-:W-:-:S04]  /*0310*/  UIADD3 UR4, -UR6, 0x100000, URZ ;  /* 0x0010000006047890 */ /* 0x000fc8000fffe13f */
[----:B------:R-:W-:Y:S02]  /*0320*/  USHF.L.U32 UR5, UR4, 0xb, URZ ;  /* 0x0000000b04057899 */ /* 0x000fe4000800063f */
[----:B------:R-:W-:Y:S02]  /*0330*/  USHF.L.U32 UR4, UR4, 0x1, URZ ;  /* 0x0000000104047899 */ /* 0x000fe4000800063f */
[----:B------:R-:W-:-:S04]  /*0340*/  UIADD3 UR6, -UR7, 0x100000, URZ ;  /* 0x0010000007067890 */ /* 0x000fc8000fffe13f */
[----:B------:R-:W-:Y:S02]  /*0350*/  USHF.L.U32 UR7, UR6, 0xb, URZ ;  /* 0x0000000b06077899 */ /* 0x000fe4000800063f */
[----:B------:R-:W-:Y:S01]  /*0360*/  USHF.L.U32 UR6, UR6, 0x1, URZ ;  /* 0x0000000106067899 */ /* 0x000fe2000800063f */
[----:B------:R-:W1:Y:S03]  /*0370*/  FENCE.VIEW.ASYNC.S ;  /* 0x00000000000073c6 */ /* 0x000e660000000000 */
[----:B-1----:R4:W1:Y:S08]  /*0380*/  SYNCS.EXCH.64 URZ, [UR8+0x36000], UR4 ;  /* 0x03600004083f75b2 */ /* 0x0028700008000100 */
[----:B------:R4:W1:Y:S01]  /*0390*/  SYNCS.EXCH.64 URZ, [UR8+0x36020], UR6 ;  /* 0x03602006083f75b2 */ /* 0x0008620008000100 */
[----:B------:R4:W1:Y:S01]  /*03a0*/  SYNCS.EXCH.64 URZ, [UR8+0x36008], UR4 ;  /* 0x03600804083f75b2 */ /* 0x0008620008000100 */
[----:B------:R4:W1:Y:S01]  /*03b0*/  SYNCS.EXCH.64 URZ, [UR8+0x36028], UR6 ;  /* 0x03602806083f75b2 */ /* 0x0008620008000100 */
[----:B------:R4:W1:Y:S01]  /*03c0*/  SYNCS.EXCH.64 URZ, [UR8+0x36010], UR4 ;  /* 0x03601004083f75b2 */ /* 0x0008620008000100 */
[----:B------:R4:W1:Y:S01]  /*03d0*/  SYNCS.EXCH.64 URZ, [UR8+0x36030], UR6 ;  /* 0x03603006083f75b2 */ /* 0x0008620008000100 */
[----:B------:R4:W1:Y:S01]  /*03e0*/  SYNCS.EXCH.64 URZ, [UR8+0x36018], UR4 ;  /* 0x03601804083f75b2 */ /* 0x0008620008000100 */
[----:B------:R4:W1:Y:S02]  /*03f0*/  SYNCS.EXCH.64 URZ, [UR8+0x36038], UR6 ;  /* 0x03603806083f75b2 */ /* 0x0008640008000100 */
[----:B----4-:R-:W-:Y:S01]  /*0400*/  NOP ;  /* 0x0000000000007918 */ /* 0x010fe20000000000 */
.L_x_3:
        /* <DEDUP_REMOVED lines=26> */
.L_x_4:
[----:B------:R-:W4:Y:S01]  /*05b0*/  SHFL.IDX PT, R9, R9, RZ, 0x1f ;  /* 0x00001fff09097589 */ /* 0x000f2200000e0000 */
[----:B------:R-:W-:Y:S02]  /*05c0*/  ELECT P0, URZ, PT ;  /* 0x00000000003f782f */ /* 0x000fe40003800000 */
[----:B------:R-:W-:Y:S01]  /*05d0*/  SHF.R.S32.HI R3, RZ, 0x1f, R16 ;  /* 0x0000001fff037819 */ /* 0x000fe20000011410 */
[----:B------:R-:W-:Y:S01]  /*05e0*/  NOP ;  /* 0x0000000000007918 */ /* 0x000fe20000000000 */
[----:B------:R-:W4:Y:S01]  /*05f0*/  S2UR UR36, SR_CTAID.Y ;  /* 0x00000000002479c3 */ /* 0x000f220000002600 */
[----:B------:R-:W-:Y:S01]  /*0600*/  BSSY B0, `(.L_x_5) ;  /* 0x0000031000007945 */ /* 0x000fe20003800000 */
[----:B------:R-:W-:Y:S02]  /*0610*/  LEA.HI R3, R3, R16, RZ, 0x7 ;  /* 0x0000001003037211 */ /* 0x000fe400078f38ff */
[----:B------:R-:W-:Y:S02]  /*0620*/  MOV R8, RZ ;  /* 0x000000ff00087202 */ /* 0x000fe40000000f00 */
[----:B------:R-:W-:-:S02]  /*0630*/  LOP3.LUT R3, R3, 0xffffff80, RZ, 0xc0, !PT ;  /* 0xffffff8003037812 */ /* 0x000fc400078ec0ff */
[----:B------:R-:W4:Y:S02]  /*0640*/  S2UR UR37, SR_CTAID.Z ;  /* 0x00000000002579c3 */ /* 0x000f240000002700 */
[----:B------:R-:W-:-:S06]  /*0650*/  IADD3 R0, R16, -R3, RZ ;  /* 0x8000000310007210 */ /* 0x000fcc0007ffe0ff */
[----:B-123--:R-:W-:Y:S01]  /*0660*/  BAR.SYNC.DEFER_BLOCKING 0x0 ;  /* 0x0000000000007b1d */ /* 0x00efe20000010000 */
[----:B----4-:R-:W-:-:S13]  /*0670*/  ISETP.EQ.AND P1, PT, R9, RZ, P0 ;  /* 0x000000ff0900720c */ /* 0x010fda0000722270 */
[----:B------:R-:W-:Y:S05]  /*0680*/  @!P1 BRA `(.L_x_6) ;  /* 0x0000000000a09947 */ /* 0x000fea0003800000 */
[----:B------:R-:W1:Y:S01]  /*0690*/  S2R R3, SR_CgaCtaId ;  /* 0x0000000000037919 */ /* 0x000e620000008800 */
[----:B------:R-:W-:Y:S02]  /*06a0*/  MOV R2, 0x400 ;  /* 0x0000040000027802 */ /* 0x000fe40000000f00 */
[----:B------:R-:W-:Y:S02]  /*06b0*/  MOV R4, 0x1 ;  /* 0x0000000100047802 */ /* 0x000fe40000000f00 */
[----:B------:R-:W-:Y:S02]  /*06c0*/  ISETP.NE.AND P3, PT, R0, RZ, PT ;  /* 0x000000ff0000720c */ /* 0x000fe40003f65270 */
[----:B-1----:R-:W-:Y:S02]  /*06d0*/  LEA R3, R3, R2, 0x18 ;  /* 0x0000000203037211 */ /* 0x002fe400078ec0ff */
[----:B------:R-:W-:-:S04]  /*06e0*/  SHF.L.U32 R2, R4, 0x1f, RZ ;  /* 0x0000001f04027819 */ /* 0x000fc800000006ff */
[----:B------:R-:W1:Y:S02]  /*06f0*/  SYNCS.PHASECHK.TRANS64.TRYWAIT P2, [R3+URZ+0x36048], R2 ;  /* 0x03604802030075a7 */ /* 0x000e64000804017f */
[----:B-1----:R-:W-:Y:S05]  /*0700*/  @!P2 BRA `(.L_x_7) ;  /* 0x000000e000b0a947 */ /* 0x002fea0003800000 */
.L_x_80:
[----:B------:R-:W-:Y:S05]  /*0710*/  @P3 BRA `(.L_x_8) ;  /* 0x0000000000143947 */ /* 0x000fea0003800000 */
[----:B------:R-:W-:Y:S02]  /*0720*/  LOP3.LUT P2, RZ, R16, 0x1f, RZ, 0xc0, !PT ;  /* 0x0000001f10ff7812 */ /* 0x000fe4000784c0ff */
[----:B-1----:R-:W-:-:S04]  /*0730*/  MOV R2, 0x6000 ;  /* 0x0000600000027802 */ /* 0x002fc80000000f00 */
[----:B------:R2:W-:Y:S07]  /*0740*/  SYNCS.ARRIVE.TRANS64 RZ, [R3+URZ+0x36040], R2 ;  /* 0x0360400203ff79a7 */ /* 0x0005ee000800003f */
[----:B------:R-:W-:Y:S05]  /*0750*/  @!P2 BRA `(.L_x_8) ;  /* 0x000000000004a947 */ /* 0x000fea0003800000 */
[----:B------:R-:W-:Y:S01]  /*0760*/  BPT.TRAP 0x1 ;  /* 0x000000040000795c */ /* 0x000fe20000300000 */
.L_x_8:
[----:B------:R-:W3:Y:S01]  /*0770*/  S2UR UR11, SR_CTAID.X ;  /* 0x00000000000b79c3 */ /* 0x000ee20000002500 */
[----:B------:R-:W-:Y:S01]  /*0780*/  R2UR UR8, R3 ;  /* 0x00000000030872ca */ /* 0x000fe200000e0000 */
[----:B------:R-:W-:Y:S01]  /*0790*/  ULDC.64 UR4, c[0x0][0x198] ;  /* 0x0000660000047ab9 */ /* 0x000fe20000000a00 */
[----:B------:R-:W-:Y:S01]  /*07a0*/  UMOV UR6, 0x0 ;  /* 0x0000000000067882 */ /* 0x000fe20000000000 */
[----:B------:R-:W-:Y:S01]  /*07b0*/  UIADD3 UR4, UP0, UR4, 0xf0, URZ ;  /* 0x000000f004047890 */ /* 0x000fe2000ff1e03f */
[----:B------:R-:W-:Y:S01]  /*07c0*/  UMOV UR7, 0x10000000 ;  /* 0x1000000000077882 */ /* 0x000fe20000000000 */
[----:B------:R-:W-:Y:S02]  /*07d0*/  UMOV UR10, URZ ;  /* 0x0000003f000a7c82 */ /* 0x000fe40008000000 */
[----:B------:R-:W-:Y:S01]  /*07e0*/  UIADD3.X UR5, URZ, UR5, URZ, UP0, !UPT ;  /* 0x000000053f057290 */ /* 0x000fe200087fe43f */
[----:B------:R-:W-:Y:S01]  /*07f0*/  UMOV UR12, UR36 ;  /* 0x00000024000c7c82 */ /* 0x000fe20008000000 */
[----:B------:R-:W-:Y:S01]  /*0800*/  UMOV UR13, UR37 ;  /* 0x00000025000d7c82 */ /* 0x000fe20008000000 */
[----:B------:R-:W-:Y:S01]  /*0810*/  UMOV UR18, 0x40 ;  /* 0x0000004000127882 */ /* 0x000fe20000000000 */
[----:B------:R-:W-:-:S02]  /*0820*/  UMOV UR20, UR36 ;  /* 0x0000002400147c82 */ /* 0x000fc40008000000 */
[----:B------:R-:W-:Y:S02]  /*0830*/  UIADD3 UR9, UR8, 0x36040, URZ ;  /* 0x0003604008097890 */ /* 0x000fe4000fffe03f */
[----:B------:R-:W-:Y:S02]  /*0840*/  UIADD3 UR16, UR8, 0x2000, URZ ;  /* 0x0000200008107890 */ /* 0x000fe4000fffe03f */
[----:B------:R-:W-:Y:S01]  /*0850*/  UIADD3 UR32, UR8, 0x4000, URZ ;  /* 0x0000400008207890 */ /* 0x000fe2000fffe03f */
[----:B------:R-:W-:Y:S02]  /*0860*/  UMOV UR21, UR37 ;  /* 0x0000002500157c82 */ /* 0x000fe40008000000 */
[----:B------:R-:W-:Y:S01]  /*0870*/  UMOV UR17, UR9 ;  /* 0x0000000900117c82 */ /* 0x000fe20008000000 */
[----:B------:R-:W-:Y:S01]  /*0880*/  UMOV UR34, 0x80 ;  /* 0x0000008000227882 */ /* 0x000fe20000000000 */
[----:B------:R-:W-:Y:S01]  /*0890*/  UMOV UR33, UR9 ;  /* 0x0000000900217c82 */ /* 0x000fe20008000000 */
[----:B---3--:R-:W-:-:S07]  /*08a0*/  USHF.L.U32 UR11, UR11, 0x6, URZ ;  /* 0x000000060b0b7899 */ /* 0x008fce000800063f */
[----:B------:R-:W-:Y:S01]  /*08b0*/  UMOV UR19, UR11 ;  /* 0x0000000b00137c82 */ /* 0x000fe20008000000 */
[----:B------:R-:W-:Y:S01]  /*08c0*/  UMOV UR35, UR11 ;  /* 0x0000000b00237c82 */ /* 0x000fe20008000000 */
[----:B------:R3:W-:Y:S01]  /*08d0*/  UTMALDG.4D [UR8], [UR4], desc[UR6] ;  /* 0x00000608040075b4 */ /* 0x0007e20008019000 */
[----:B------:R3:W-:Y:S01]  /*08e0*/  UTMALDG.4D [UR16], [UR4], desc[UR6] ;  /* 0x00000610040075b4 */ /* 0x0007e20008019000 */
[----:B------:R3:W-:Y:S02]  /*08f0*/  UTMALDG.4D [UR32], [UR4], desc[UR6] ;  /* 0x00000620040075b4 */ /* 0x0007e40008019000 */
[----:B---3--:R-:W-:Y:S01]  /*0900*/  NOP ;  /* 0x0000000000007918 */ /* 0x008fe20000000000 */
.L_x_6:
[----:B------:R-:W-:Y:S05]  /*0910*/  BSYNC B0 ;  /* 0x0000000000007941 */ /* 0x000fea0003800000 */
.L_x_5:
[----:B------:R-:W3:Y:S01]  /*0920*/  LDC R10, c[0x0][0x28c] ;  /* 0x0000a300ff0a7b82 */ /* 0x000ee20000000800 */
[----:B------:R-:W-:Y:S01]  /*0930*/  BSSY B0, `(.L_x_9) ;  /* 0x00000c9000007945 */ /* 0x000fe20003800000 */
[----:B------:R-:W-:Y:S02]  /*0940*/  MOV R6, 0x1 ;  /* 0x0000000100067802 */ /* 0x000fe40000000f00 */
[----:B------:R-:W-:Y:S02]  /*0950*/  MOV R4, 0x1 ;  /* 0x0000000100047802 */ /* 0x000fe40000000f00 */
[----:B------:R-:W-:Y:S01]  /*0960*/  MOV R5, RZ ;  /* 0x000000ff00057202 */ /* 0x000fe20000000f00 */
[----:B---3--:R-:W-:-:S05]  /*0970*/  VIADD R190, R10, 0x7f ;  /* 0x0000007f0abe7836 */ /* 0x008fca0000000000 */
[----:B-12---:R-:W-:-:S04]  /*0980*/  SHF.R.S32.HI R3, RZ, 0x1f, R190 ;  /* 0x0000001fff037819 */ /* 0x006fc800000114be */
[----:B------:R-:W-:-:S04]  /*0990*/  LEA.HI R190, R3, R190, RZ, 0x7 ;  /* 0x000000be03be7211 */ /* 0x000fc800078f38ff */
[----:B------:R-:W-:-:S04]  /*09a0*/  SHF.R.S32.HI R7, RZ, 0x7, R190 ;  /* 0x00000007ff077819 */ /* 0x000fc800000114be */
[----:B------:R-:W-:Y:S01]  /*09b0*/  SHF.L.U32 R7, R7, 0x1, RZ ;  /* 0x0000000107077819 */ /* 0x000fe200000006ff */
[----:B------:R-:W-:Y:S06]  /*09c0*/  @!P1 BRA `(.L_x_10) ;  /* 0x0000000800fc9947 */ /* 0x000fec0003800000 */
[----:B------:R-:W-:Y:S01]  /*09d0*/  ISETP.GE.AND P1, PT, R10, 0x1, PT ;  /* 0x000000010a00780c */ /* 0x000fe20003f26270 */
[----:B------:R-:W-:Y:S01]  /*09e0*/  IMAD.MOV.U32 R8, RZ, RZ, RZ ;  /* 0x000000ffff087224 */ /* 0x000fe200078e00ff */
[----:B------:R-:W-:Y:S02]  /*09f0*/  LOP3.LUT R12, R16, 0x1f, RZ, 0xc0, !PT ;  /* 0x0000001f100c7812 */ /* 0x000fe400078ec0ff */
[----:B------:R-:W-:-:S09]  /*0a00*/  MOV R5, RZ ;  /* 0x000000ff00057202 */ /* 0x000fd20000000f00 */
        /* <DEDUP_REMOVED lines=9> */
.L_x_81:
[----:B------:R-:W-:Y:S01]  /*0aa0*/  MOV R5, 0x1 ;  /* 0x0000000100057802 */ /* 0x000fe20000000f00 */
[----:B------:R-:W-:Y:S06]  /*0ab0*/  @P2 BRA `(.L_x_13) ;  /* 0x0000000000142947 */ /* 0x000fec0003800000 */
[----:B------:R-:W-:Y:S02]  /*0ac0*/  ISETP.NE.AND P1, PT, R12, RZ, PT ;  /* 0x000000ff0c00720c */ /* 0x000fe40003f25270 */
[----:B-1----:R-:W-:-:S04]  /*0ad0*/  MOV R2, 0xc000 ;  /* 0x0000c00000027802 */ /* 0x002fc80000000f00 */
[----:B------:R2:W-:Y:S07]  /*0ae0*/  SYNCS.ARRIVE.TRANS64 RZ, [R3+URZ+0x36000], R2 ;  /* 0x0360000203ff79a7 */ /* 0x0005ee000800003f */
[----:B------:R-:W-:Y:S05]  /*0af0*/  @!P1 BRA `(.L_x_13) ;  /* 0x0000000000049947 */ /* 0x000fea0003800000 */
[----:B------:R-:W-:Y:S01]  /*0b00*/  BPT.TRAP 0x1 ;  /* 0x000000040000795c */ /* 0x000fe20000300000 */
.L_x_13:
[----:B------:R-:W3:Y:S01]  /*0b10*/  S2R R11, SR_CgaCtaId ;  /* 0x00000000000b7919 */ /* 0x000ee20000008800 */
[----:B------:R-:W-:Y:S01]  /*0b20*/  R2UR UR32, R3 ;  /* 0x00000000032072ca */ /* 0x000fe200000e0000 */
[----:B------:R-:W-:Y:S01]  /*0b30*/  ULDC.64 UR4, c[0x0][0x198] ;  /* 0x0000660000047ab9 */ /* 0x000fe20000000a00 */
[----:B-12---:R-:W-:Y:S01]  /*0b40*/  MOV R2, 0x400 ;  /* 0x0000040000027802 */ /* 0x006fe20000000f00 */
[----:B------:R-:W-:Y:S01]  /*0b50*/  UIADD3 UR4, UP0, UR4, 0x1f0, URZ ;  /* 0x000001f004047890 */ /* 0x000fe2000ff1e03f */
[----:B------:R-:W-:Y:S01]  /*0b60*/  IMAD.MOV.U32 R3, RZ, RZ, 0x1 ;  /* 0x00000001ff037424 */ /* 0x000fe200078e00ff */
[----:B------:R-:W-:Y:S01]  /*0b70*/  UMOV UR19, URZ ;  /* 0x0000003f00137c82 */ /* 0x000fe20008000000 */
[----:B------:R-:W-:Y:S01]  /*0b80*/  UMOV UR6, 0x0 ;  /* 0x0000000000067882 */ /* 0x000fe20000000000 */
[----:B------:R-:W-:Y:S01]  /*0b90*/  UIADD3.X UR5, URZ, UR5, URZ, UP0, !UPT ;  /* 0x000000053f057290 */ /* 0x000fe200087fe43f */
[----:B------:R-:W-:Y:S01]  /*0ba0*/  ISETP.NE.AND P2, PT, R0, RZ, PT ;  /* 0x000000ff0000720c */ /* 0x000fe20003f45270 */
[----:B------:R-:W-:Y:S01]  /*0bb0*/  UMOV UR7, 0x10000000 ;  /* 0x1000000000077882 */ /* 0x000fe20000000000 */
[----:B------:R-:W-:Y:S01]  /*0bc0*/  UMOV UR18, URZ ;  /* 0x0000003f00127c82 */ /* 0x000fe20008000000 */
[----:B------:R-:W-:Y:S01]  /*0bd0*/  UMOV UR20, UR36 ;  /* 0x0000002400147c82 */ /* 0x000fe20008000000 */
[----:B------:R-:W-:Y:S01]  /*0be0*/  UMOV UR21, UR37 ;  /* 0x0000002500157c82 */ /* 0x000fe20008000000 */
[----:B------:R-:W-:Y:S01]  /*0bf0*/  UIADD3 UR16, UR32, 0x6000, URZ ;  /* 0x0000600020107890 */ /* 0x000fe2000fffe03f */
[----:B------:R-:W-:Y:S01]  /*0c00*/  SHF.L.U32 R3, R3, 0x1f, RZ ;  /* 0x0000001f03037819 */ /* 0x000fe200000006ff */
[----:B------:R-:W-:-:S02]  /*0c10*/  UIADD3 UR17, UR32, 0x36000, URZ ;  /* 0x0003600020117890 */ /* 0x000fc4000fffe03f */
[----:B------:R-:W-:Y:S02]  /*0c20*/  UIADD3 UR8, UR32, 0xa000, URZ ;  /* 0x0000a00020087890 */ /* 0x000fe4000fffe03f */
[----:B------:R-:W-:Y:S01]  /*0c30*/  UIADD3 UR32, UR32, 0xe000, URZ ;  /* 0x0000e00020207890 */ /* 0x000fe2000fffe03f */
[----:B------:R-:W-:Y:S01]  /*0c40*/  UMOV UR10, 0x40 ;  /* 0x00000040000a7882 */ /* 0x000fe20000000000 */
[----:B------:R-:W-:Y:S01]  /*0c50*/  UMOV UR12, UR36 ;  /* 0x00000024000c7c82 */ /* 0x000fe20008000000 */
[----:B------:R-:W-:Y:S01]  /*0c60*/  UMOV UR13, UR37 ;  /* 0x00000025000d7c82 */ /* 0x000fe20008000000 */
[----:B------:R-:W-:Y:S01]  /*0c70*/  UMOV UR11, UR19 ;  /* 0x00000013000b7c82 */ /* 0x000fe20008000000 */
[----:B------:R-:W-:Y:S01]  /*0c80*/  UMOV UR9, UR17 ;  /* 0x0000001100097c82 */ /* 0x000fe20008000000 */
[----:B------:R-:W-:Y:S01]  /*0c90*/  UMOV UR34, 0x80 ;  /* 0x0000008000227882 */ /* 0x000fe20000000000 */
[----:B------:R-:W-:Y:S01]  /*0ca0*/  UMOV UR35, UR19 ;  /* 0x0000001300237c82 */ /* 0x000fe20008000000 */
[----:B------:R1:W-:Y:S01]  /*0cb0*/  UTMALDG.4D [UR16], [UR4], desc[UR6] ;  /* 0x00000610040075b4 */ /* 0x0003e20008019000 */
[----:B------:R-:W-:Y:S01]  /*0cc0*/  UMOV UR33, UR17 ;  /* 0x0000001100217c82 */ /* 0x000fe20008000000 */
[----:B---3--:R-:W-:-:S04]  /*0cd0*/  LEA R4, R11, R2, 0x18 ;  /* 0x000000020b047211 */ /* 0x008fc800078ec0ff */
[----:B------:R-:W-:Y:S01]  /*0ce0*/  LEA R2, R5, R4, 0x3 ;  /* 0x0000000405027211 */ /* 0x000fe200078e18ff */
[----:B------:R1:W-:Y:S01]  /*0cf0*/  UTMALDG.4D [UR8], [UR4], desc[UR6] ;  /* 0x00000608040075b4 */ /* 0x0003e20008019000 */
[----:B------:R1:W-:Y:S02]  /*0d00*/  UTMALDG.4D [UR32], [UR4], desc[UR6] ;  /* 0x00000620040075b4 */ /* 0x0003e40008019000 */
[----:B------:R-:W2:Y:S02]  /*0d10*/  SYNCS.PHASECHK.TRANS64.TRYWAIT P1, [R2+URZ+0x36020], R3 ;  /* 0x03602003020075a7 */ /* 0x000ea4000802017f */
[----:B-12---:R-:W-:Y:S05]  /*0d20*/  @!P1 BRA `(.L_x_14) ;  /* 0x000000dc00509947 */ /* 0x006fea0003800000 */
.L_x_82:
[----:B------:R-:W-:Y:S01]  /*0d30*/  MOV R8, 0x1 ;  /* 0x0000000100087802 */ /* 0x000fe20000000f00 */
[----:B------:R-:W-:Y:S06]  /*0d40*/  @P2 BRA `(.L_x_15) ;  /* 0x0000000000142947 */ /* 0x000fec0003800000 */
[----:B------:R-:W-:Y:S02]  /*0d50*/  ISETP.NE.AND P1, PT, R12, RZ, PT ;  /* 0x000000ff0c00720c */ /* 0x000fe40003f25270 */
[----:B-1----:R-:W-:-:S04]  /*0d60*/  MOV R3, 0xc000 ;  /* 0x0000c00000037802 */ /* 0x002fc80000000f00 */
[----:B------:R2:W-:Y:S07]  /*0d70*/  SYNCS.ARRIVE.TRANS64 RZ, [R2+URZ+0x36000], R3 ;  /* 0x0360000302ff79a7 */ /* 0x0005ee000800003f */
[----:B------:R-:W-:Y:S05]  /*0d80*/  @!P1 BRA `(.L_x_15) ;  /* 0x0000000000049947 */ /* 0x000fea0003800000 */
[----:B------:R-:W-:Y:S01]  /*0d90*/  BPT.TRAP 0x1 ;  /* 0x000000040000795c */ /* 0x000fe20000300000 */
.L_x_15:
[C---:B------:R-:W-:Y:S01]  /*0da0*/  IMAD R4, R5.reuse, 0xc000, R4 ;  /* 0x0000c00005047824 */ /* 0x040fe200078e0204 */
[----:B------:R-:W-:Y:S01]  /*0db0*/  R2UR UR17, R2 ;  /* 0x00000000021172ca */ /* 0x000fe200000e0000 */
[----:B------:R-:W-:Y:S01]  /*0dc0*/  ULDC.64 UR4, c[0x0][0x198] ;  /* 0x0000660000047ab9 */ /* 0x000fe20000000a00 */
[----:B------:R-:W-:Y:S01]  /*0dd0*/  UMOV UR19, URZ ;  /* 0x0000003f00137c82 */ /* 0x000fe20008000000 */
[----:B------:R-:W-:Y:S01]  /*0de0*/  UIADD3 UR4, UP0, UR4, 0x2f0, URZ ;  /* 0x000002f004047890 */ /* 0x000fe2000ff1e03f */
[----:B------:R-:W-:Y:S01]  /*0df0*/  R2UR UR32, R4 ;  /* 0x00000000042072ca */ /* 0x000fe200000e0000 */
[----:B------:R-:W-:Y:S01]  /*0e00*/  UMOV UR6, 0x0 ;  /* 0x0000000000067882 */ /* 0x000fe20000000000 */
[----:B------:R-:W-:Y:S01]  /*0e10*/  UMOV UR7, 0x10000000 ;  /* 0x1000000000077882 */ /* 0x000fe20000000000 */
[----:B------:R-:W-:Y:S01]  /*0e20*/  UIADD3.X UR5, URZ, UR5, URZ, UP0, !UPT ;  /* 0x000000053f057290 */ /* 0x000fe200087fe43f */
[----:B------:R-:W-:Y:S01]  /*0e30*/  IADD3 R5, R5, 0x1, RZ ;  /* 0x0000000105057810 */ /* 0x000fe20007ffe0ff */
[----:B------:R-:W-:Y:S01]  /*0e40*/  UMOV UR18, URZ ;  /* 0x0000003f00127c82 */ /* 0x000fe20008000000 */
[----:B------:R-:W-:Y:S01]  /*0e50*/  UMOV UR20, UR36 ;  /* 0x0000002400147c82 */ /* 0x000fe20008000000 */
[----:B------:R-:W-:Y:S01]  /*0e60*/  UMOV UR21, UR37 ;  /* 0x0000002500157c82 */ /* 0x000fe20008000000 */
[----:B------:R-:W-:Y:S01]  /*0e70*/  UMOV UR10, 0x40 ;  /* 0x00000040000a7882 */ /* 0x000fe20000000000 */
[----:B------:R-:W-:Y:S01]  /*0e80*/  UIADD3 UR17, UR17, 0x36000, URZ ;  /* 0x0003600011117890 */ /* 0x000fe2000fffe03f */
[----:B------:R-:W-:Y:S01]  /*0e90*/  UMOV UR12, UR36 ;  /* 0x00000024000c7c82 */ /* 0x000fe20008000000 */
[----:B------:R-:W-:-:S02]  /*0ea0*/  UMOV UR13, UR37 ;  /* 0x00000025000d7c82 */ /* 0x000fc40008000000 */
[----:B------:R-:W-:Y:S02]  /*0eb0*/  UIADD3 UR16, UR32, 0x6000, URZ ;  /* 0x0000600020107890 */ /* 0x000fe4000fffe03f */
[----:B------:R-:W-:Y:S02]  /*0ec0*/  UIADD3 UR8, UR32, 0xa000, URZ ;  /* 0x0000a00020087890 */ /* 0x000fe4000fffe03f */
[----:B------:R-:W-:Y:S01]  /*0ed0*/  UIADD3 UR32, UR32, 0xe000, URZ ;  /* 0x0000e00020207890 */ /* 0x000fe2000fffe03f */
[----:B------:R-:W-:Y:S01]  /*0ee0*/  UMOV UR11, UR19 ;  /* 0x00000013000b7c82 */ /* 0x000fe20008000000 */
[----:B------:R-:W-:Y:S01]  /*0ef0*/  UMOV UR9, UR17 ;  /* 0x0000001100097c82 */ /* 0x000fe20008000000 */
[----:B------:R-:W-:Y:S01]  /*0f00*/  UMOV UR34, 0x80 ;  /* 0x0000008000227882 */ /* 0x000fe20000000000 */
[----:B------:R-:W-:Y:S01]  /*0f10*/  UMOV UR35, UR19 ;  /* 0x0000001300237c82 */ /* 0x000fe20008000000 */
[----:B------:R3:W-:Y:S01]  /*0f20*/  UTMALDG.4D [UR16], [UR4], desc[UR6] ;  /* 0x00000610040075b4 */ /* 0x0007e20008019000 */
[----:B------:R-:W-:Y:S01]  /*0f30*/  UMOV UR33, UR17 ;  /* 0x0000001100217c82 */ /* 0x000fe20008000000 */
[----:B------:R3:W-:Y:S02]  /*0f40*/  UTMALDG.4D [UR8], [UR4], desc[UR6] ;  /* 0x00000608040075b4 */ /* 0x0007e40008019000 */
[----:B------:R3:W-:Y:S02]  /*0f50*/  UTMALDG.4D [UR32], [UR4], desc[UR6] ;  /* 0x00000620040075b4 */ /* 0x0007e40008019000 */
[----:B---3--:R-:W-:Y:S01]  /*0f60*/  NOP ;  /* 0x0000000000007918 */ /* 0x008fe20000000000 */
.L_x_11:
[----:B------:R-:W-:Y:S01]  /*0f70*/  ISETP.GE.AND P1, PT, R10, 0x81, PT ;  /* 0x000000810a00780c */ /* 0x000fe20003f26270 */
[----:B------:R-:W-:-:S12]  /*0f80*/  IMAD.MOV.U32 R4, RZ, RZ, 0x1 ;  /* 0x00000001ff047424 */ /* 0x000fd800078e00ff */
[----:B------:R-:W-:Y:S05]  /*0f90*/  @!P1 BRA `(.L_x_16) ;  /* 0x0000000400849947 */ /* 0x000fea0003800000 */
[----:B-12---:R-:W1:Y:S01]  /*0fa0*/  S2R R3, SR_CgaCtaId ;  /* 0x0000000000037919 */ /* 0x006e620000008800 */
[----:B------:R-:W-:Y:S02]  /*0fb0*/  MOV R2, 0x400 ;  /* 0x0000040000027802 */ /* 0x000fe40000000f00 */
[----:B------:R-:W-:Y:S02]  /*0fc0*/  MOV R4, 0x1 ;  /* 0x0000000100047802 */ /* 0x000fe40000000f00 */
[----:B------:R-:W-:Y:S02]  /*0fd0*/  ISETP.NE.AND P2, PT, R0, RZ, PT ;  /* 0x000000ff0000720c */ /* 0x000fe40003f45270 */
[----:B------:R-:W-:Y:S02]  /*0fe0*/  SHF.L.U32 R4, R4, 0x1f, RZ ;  /* 0x0000001f04047819 */ /* 0x000fe400000006ff */
[----:B-1----:R-:W-:-:S04]  /*0ff0*/  LEA R2, R3, R2, 0x18 ;  /* 0x0000000203027211 */ /* 0x002fc800078ec0ff */
[----:B------:R-:W-:-:S04]  /*1000*/  LEA R3, R5, R2, 0x3 ;  /* 0x0000000205037211 */ /* 0x000fc800078e18ff */
[----:B------:R-:W1:Y:S02]  /*1010*/  SYNCS.PHASECHK.TRANS64.TRYWAIT P1, [R3+URZ+0x36020], R4 ;  /* 0x03602004030075a7 */ /* 0x000e64000802017f */
[----:B-1----:R-:W-:Y:S05]  /*1020*/  @!P1 BRA `(.L_x_17) ;  /* 0x000000d800a49947 */ /* 0x002fea0003800000 */
.L_x_83:
[----:B------:R-:W-:Y:S05]  /*1030*/  @P2 BRA `(.L_x_18) ;  /* 0x0000000000142947 */ /* 0x000fea0003800000 */
[----:B------:R-:W-:Y:S02]  /*1040*/  ISETP.NE.AND P1, PT, R12, RZ, PT ;  /* 0x000000ff0c00720c */ /* 0x000fe40003f25270 */
[----:B-1----:R-:W-:-:S04]  /*1050*/  MOV R4, 0xc000 ;  /* 0x0000c00000047802 */ /* 0x002fc80000000f00 */
[----:B------:R2:W-:Y:S07]  /*1060*/  SYNCS.ARRIVE.TRANS64 RZ, [R3+URZ+0x36000], R4 ;  /* 0x0360000403ff79a7 */ /* 0x0005ee000800003f */
[----:B------:R-:W-:Y:S05]  /*1070*/  @!P1 BRA `(.L_x_18) ;  /* 0x0000000000049947 */ /* 0x000fea0003800000 */
[----:B------:R-:W-:Y:S01]  /*1080*/  BPT.TRAP 0x1 ;  /* 0x000000040000795c */ /* 0x000fe20000300000 */
.L_x_18:
[----:B------:R-:W3:Y:S01]  /*1090*/  S2R R11, SR_CgaCtaId ;  /* 0x00000000000b7919 */ /* 0x000ee20000008800 */
[----:B------:R-:W-:Y:S01]  /*10a0*/  IMAD R2, R5, 0xc000, R2 ;  /* 0x0000c00005027824 */ /* 0x000fe200078e0202 */
[----:B------:R-:W-:Y:S01]  /*10b0*/  R2UR UR17, R3 ;  /* 0x00000000031172ca */ /* 0x000fe200000e0000 */
[----:B------:R-:W-:Y:S01]  /*10c0*/  ULDC.64 UR4, c[0x0][0x198] ;  /* 0x0000660000047ab9 */ /* 0x000fe20000000a00 */
[----:B------:R-:W-:Y:S01]  /*10d0*/  R2UR UR19, R8 ;  /* 0x00000000081372ca */ /* 0x000fe200000e0000 */
[----:B------:R-:W-:Y:S01]  /*10e0*/  UIADD3 UR4, UP0, UR4, 0x1f0, URZ ;  /* 0x000001f004047890 */ /* 0x000fe2000ff1e03f */
[----:B------:R-:W-:Y:S01]  /*10f0*/  R2UR UR32, R2 ;  /* 0x00000000022072ca */ /* 0x000fe200000e0000 */
[----:B------:R-:W-:Y:S01]  /*1100*/  UMOV UR6, 0x0 ;  /* 0x0000000000067882 */ /* 0x000fe20000000000 */
[----:B------:R-:W-:Y:S01]  /*1110*/  IADD3 R5, R5, 0x1, RZ ;  /* 0x0000000105057810 */ /* 0x000fe20007ffe0ff */
[----:B------:R-:W-:Y:S01]  /*1120*/  UIADD3.X UR5, URZ, UR5, URZ, UP0, !UPT ;  /* 0x000000053f057290 */ /* 0x000fe200087fe43f */
[----:B------:R-:W-:Y:S01]  /*1130*/  MOV R2, 0x400 ;  /* 0x0000040000027802 */ /* 0x000fe20000000f00 */
[----:B------:R-:W-:Y:S01]  /*1140*/  UMOV UR7, 0x10000000 ;  /* 0x1000000000077882 */ /* 0x000fe20000000000 */
[C---:B------:R-:W-:Y:S01]  /*1150*/  ISETP.NE.AND P2, PT, R5.reuse, 0x4, PT ;  /* 0x000000040500780c */ /* 0x040fe20003f45270 */
[----:B------:R-:W-:Y:S01]  /*1160*/  UMOV UR18, URZ ;  /* 0x0000003f00127c82 */ /* 0x000fe20008000000 */
[C---:B------:R-:W-:Y:S01]  /*1170*/  ISETP.NE.AND P1, PT, R5.reuse, 0x4, PT ;  /* 0x000000040500780c */ /* 0x040fe20003f25270 */
[----:B------:R-:W-:Y:S01]  /*1180*/  UIADD3 UR17, UR17, 0x36000, URZ ;  /* 0x0003600011117890 */ /* 0x000fe2000fffe03f */
[----:B------:R-:W-:Y:S01]  /*1190*/  SEL R5, R5, RZ, P2 ;  /* 0x000000ff05057207 */ /* 0x000fe20001000000 */
[----:B------:R-:W-:Y:S01]  /*11a0*/  USHF.L.U32 UR19, UR19, 0x7, URZ ;  /* 0x0000000713137899 */ /* 0x000fe2000800063f */
[----:B-12---:R-:W-:Y:S01]  /*11b0*/  SEL R4, RZ, 0x1, !P1 ;  /* 0x00000001ff047807 */ /* 0x006fe20004800000 */
[----:B------:R-:W-:Y:S01]  /*11c0*/  UIADD3 UR16, UR32, 0x6000, URZ ;  /* 0x0000600020107890 */ /* 0x000fe2000fffe03f */
[----:B------:R-:W-:Y:S01]  /*11d0*/  ISETP.NE.AND P2, PT, R0, RZ, PT ;  /* 0x000000ff0000720c */ /* 0x000fe20003f45270 */
[----:B------:R-:W-:-:S02]  /*11e0*/  UIADD3 UR8, UR32, 0xa000, URZ ;  /* 0x0000a00020087890 */ /* 0x000fc4000fffe03f */
[----:B------:R-:W-:Y:S01]  /*11f0*/  UIADD3 UR32, UR32, 0xe000, URZ ;  /* 0x0000e00020207890 */ /* 0x000fe2000fffe03f */
[----:B------:R-:W-:Y:S01]  /*1200*/  UMOV UR20, UR36 ;  /* 0x0000002400147c82 */ /* 0x000fe20008000000 */
[----:B------:R-:W-:Y:S01]  /*1210*/  UMOV UR21, UR37 ;  /* 0x0000002500157c82 */ /* 0x000fe20008000000 */
[----:B------:R-:W-:Y:S01]  /*1220*/  UMOV UR10, 0x40 ;  /* 0x00000040000a7882 */ /* 0x000fe20000000000 */
[----:B------:R-:W-:Y:S01]  /*1230*/  UMOV UR12, UR36 ;  /* 0x00000024000c7c82 */ /* 0x000fe20008000000 */
[----:B------:R-:W-:Y:S01]  /*1240*/  UMOV UR13, UR37 ;  /* 0x00000025000d7c82 */ /* 0x000fe20008000000 */
[----:B------:R-:W-:Y:S01]  /*1250*/  UMOV UR9, UR17 ;  /* 0x0000001100097c82 */ /* 0x000fe20008000000 */
[----:B------:R-:W-:Y:S01]  /*1260*/  UMOV UR11, UR19 ;  /* 0x00000013000b7c82 */ /* 0x000fe20008000000 */
[----:B---3--:R-:W-:Y:S01]  /*1270*/  LEA R10, R11, R2, 0x18 ;  /* 0x000000020b0a7211 */ /* 0x008fe200078ec0ff */
[----:B------:R-:W-:Y:S01]  /*1280*/  UMOV UR34, 0x80 ;  /* 0x0000008000227882 */ /* 0x000fe20000000000 */
[----:B------:R-:W-:Y:S01]  /*1290*/  SHF.L.U32 R2, R4, 0x1f, RZ ;  /* 0x0000001f04027819 */ /* 0x000fe200000006ff */
[----:B------:R-:W-:Y:S01]  /*12a0*/  UMOV UR33, UR17 ;  /* 0x0000001100217c82 */ /* 0x000fe20008000000 */
[----:B------:R1:W-:Y:S01]  /*12b0*/  UTMALDG.4D [UR16], [UR4], desc[UR6] ;  /* 0x00000610040075b4 */ /* 0x0003e20008019000 */
[----:B------:R-:W-:Y:S01]  /*12c0*/  IMAD R3, R5, 0x8, R10 ;  /* 0x0000000805037824 */ /* 0x000fe200078e020a */
[----:B------:R-:W-:Y:S01]  /*12d0*/  UMOV UR35, UR19 ;  /* 0x0000001300237c82 */ /* 0x000fe20008000000 */
[----:B------:R1:W-:Y:S01]  /*12e0*/  UTMALDG.4D [UR8], [UR4], desc[UR6] ;  /* 0x00000608040075b4 */ /* 0x0003e20008019000 */
[----:B------:R1:W-:Y:S01]  /*12f0*/  UTMALDG.4D [UR32], [UR4], desc[UR6] ;  /* 0x00000620040075b4 */ /* 0x0003e20008019000 */
[----:B------:R-:W2:Y:S02]  /*1300*/  SYNCS.PHASECHK.TRANS64.TRYWAIT P1, [R3+URZ+0x36020], R2 ;  /* 0x03602002030075a7 */ /* 0x000ea4000802017f */
[----:B-12---:R-:W-:Y:S05]  /*1310*/  @!P1 BRA `(.L_x_19) ;  /* 0x000000d400fc9947 */ /* 0x006fea0003800000 */
.L_x_84:
[----:B------:R-:W-:Y:S05]  /*1320*/  @P2 BRA `(.L_x_20) ;  /* 0x0000000000142947 */ /* 0x000fea0003800000 */
[----:B------:R-:W-:Y:S02]  /*1330*/  ISETP.NE.AND P1, PT, R12, RZ, PT ;  /* 0x000000ff0c00720c */ /* 0x000fe40003f25270 */
[----:B-1----:R-:W-:-:S04]  /*1340*/  MOV R2, 0xc000 ;  /* 0x0000c00000027802 */ /* 0x002fc80000000f00 */
[----:B------:R2:W-:Y:S07]  /*1350*/  SYNCS.ARRIVE.TRANS64 RZ, [R3+URZ+0x36000], R2 ;  /* 0x0360000203ff79a7 */ /* 0x0005ee000800003f */
[----:B------:R-:W-:Y:S05]  /*1360*/  @!P1 BRA `(.L_x_20) ;  /* 0x0000000000049947 */ /* 0x000fea0003800000 */
[----:B------:R-:W-:Y:S01]  /*1370*/  BPT.TRAP 0x1 ;  /* 0x000000040000795c */ /* 0x000fe20000300000 */
.L_x_20:
[----:B------:R-:W-:Y:S01]  /*1380*/  IMAD R10, R5, 0xc000, R10 ;  /* 0x0000c000050a7824 */ /* 0x000fe200078e020a */
[----:B------:R-:W-:Y:S01]  /*1390*/  R2UR UR17, R3 ;  /* 0x00000000031172ca */ /* 0x000fe200000e0000 */
[----:B------:R-:W-:Y:S01]  /*13a0*/  ULDC.64 UR4, c[0x0][0x198] ;  /* 0x0000660000047ab9 */ /* 0x000fe20000000a00 */
[----:B------:R-:W-:Y:S01]  /*13b0*/  R2UR UR19, R8 ;  /* 0x00000000081372ca */ /* 0x000fe200000e0000 */
        /* <DEDUP_REMOVED lines=11> */
[C---:B------:R-:W-:Y:S01]  /*1470*/  ISETP.NE.AND P1, PT, R5.reuse, 0x4, PT ;  /* 0x000000040500780c */ /* 0x040fe20003f25270 */
[----:B------:R-:W-:Y:S01]  /*1480*/  USHF.L.U32 UR19, UR19, 0x7, URZ ;  /* 0x0000000713137899 */ /* 0x000fe2000800063f */
[----:B------:R-:W-:Y:S01]  /*1490*/  IADD3 R8, R8, 0x1, RZ ;  /* 0x0000000108087810 */ /* 0x000fe20007ffe0ff */
[----:B------:R-:W-:Y:S01]  /*14a0*/  UIADD3 UR16, UR32, 0x6000, URZ ;  /* 0x0000600020107890 */ /* 0x000fe2000fffe03f */
[----:B-12---:R-:W-:Y:S01]  /*14b0*/  SEL R3, RZ, 0x1, P1 ;  /* 0x00000001ff037807 */ /* 0x006fe20000800000 */
[----:B------:R-:W-:Y:S01]  /*14c0*/  UIADD3 UR8, UR32, 0xa000, URZ ;  /* 0x0000a00020087890 */ /* 0x000fe2000fffe03f */
[----:B------:R-:W-:Y:S01]  /*14d0*/  SEL R5, R5, RZ, P1 ;  /* 0x000000ff05057207 */ /* 0x000fe20000800000 */
[----:B------:R-:W-:Y:S01]  /*14e0*/  UIADD3 UR32, UR32, 0xe000, URZ ;  /* 0x0000e00020207890 */ /* 0x000fe2000fffe03f */
[----:B------:R-:W-:Y:S01]  /*14f0*/  LOP3.LUT R4, R4, R3, RZ, 0x3c, !PT ;  /* 0x0000000304047212 */ /* 0x000fe200078e3cff */
        /* <DEDUP_REMOVED lines=8> */
[----:B------:R3:W-:Y:S01]  /*1580*/  UTMALDG.4D [UR8], [UR4], desc[UR6] ;  /* 0x00000608040075b4 */ /* 0x0007e20008019000 */
[----:B------:R3:W-:Y:S02]  /*1590*/  UTMALDG.4D [UR32], [UR4], desc[UR6] ;  /* 0x00000620040075b4 */ /* 0x0007e40008019000 */
[----:B---3--:R-:W-:Y:S01]  /*15a0*/  NOP ;  /* 0x0000000000007918 */ /* 0x008fe20000000000 */
.L_x_16:
[----:B------:R-:W-:-:S07]  /*15b0*/  IADD3 R7, R7, -0x4, RZ ;  /* 0xfffffffc07077810 */ /* 0x000fce0007ffe0ff */
.L_x_10:
[----:B------:R-:W-:Y:S05]  /*15c0*/  BSYNC B0 ;  /* 0x0000000000007941 */ /* 0x000fea0003800000 */
.L_x_9:
[----:B-12---:R-:W1:Y:S01]  /*15d0*/  S2R R3, SR_CgaCtaId ;  /* 0x0000000000037919 */ /* 0x006e620000008800 */
[----:B------:R-:W-:Y:S02]  /*15e0*/  MOV R2, 0x400 ;  /* 0x0000040000027802 */ /* 0x000fe40000000f00 */
[----:B------:R-:W-:Y:S02]  /*15f0*/  SHF.L.U32 R89, RZ, 0x1f, RZ ;  /* 0x0000001fff597819 */ /* 0x000fe400000006ff */
[----:B-1----:R-:W-:-:S04]  /*1600*/  LEA R2, R3, R2, 0x18 ;  /* 0x0000000203027211 */ /* 0x002fc800078ec0ff */
[----:B------:R-:W1:Y:S02]  /*1610*/  SYNCS.PHASECHK.TRANS64.TRYWAIT P1, [R2+URZ+0x36040], R89 ;  /* 0x03604059020075a7 */ /* 0x000e64000802017f */
[----:B-1----:R-:W-:Y:S05]  /*1620*/  @!P1 BRA `(.L_x_21) ;  /* 0x000000d4004c9947 */ /* 0x002fea0003800000 */
.L_x_85:
[----:B------:R-:W2:Y:S01]  /*1630*/  SYNCS.PHASECHK.TRANS64.TRYWAIT P1, [R2+URZ+0x36000], R89 ;  /* 0x03600059020075a7 */ /* 0x000ea2000802017f */
[----:B------:R-:W-:-:S04]  /*1640*/  SHF.R.S32.HI R3, RZ, 0x1f, R0 ;  /* 0x0000001fff037819 */ /* 0x000fc80000011400 */
[----:B------:R-:W-:-:S04]  /*1650*/  LEA.HI R3, R3, R0, RZ, 0x2 ;  /* 0x0000000003037211 */ /* 0x000fc800078f10ff */
[----:B------:R-:W-:-:S05]  /*1660*/  LOP3.LUT R3, R3, 0x7ffffffc, RZ, 0xc0, !PT ;  /* 0x7ffffffc03037812 */ /* 0x000fca00078ec0ff */
[----:B------:R-:W-:Y:S01]  /*1670*/  IMAD.IADD R184, R0, 0x1, -R3 ;  /* 0x0000000100b87824 */ /* 0x000fe200078e0a03 */
[----:B------:R-:W-:-:S04]  /*1680*/  MOV R3, RZ ;  /* 0x000000ff00037202 */ /* 0x000fc80000000f00 */
[----:B------:R-:W-:Y:S01]  /*1690*/  SHF.L.U32 R184, R184, 0x1, RZ ;  /* 0x00000001b8b87819 */ /* 0x000fe200000006ff */
[----:B--2---:R-:W-:Y:S06]  /*16a0*/  @!P1 BRA `(.L_x_22) ;  /* 0x000000d400409947 */ /* 0x004fec0003800000 */
.L_x_86:
[----:B------:R-:W-:Y:S05]  /*16b0*/  WARPSYNC.ALL ;  /* 0x0000000000007948 */ /* 0x000fea0003800000 */
[C---:B------:R-:W-:Y:S01]  /*16c0*/  R2UR UR23, R2.reuse ;  /* 0x00000000021772ca */ /* 0x040fe200000e0000 */
[----:B------:R-:W-:Y:S01]  /*16d0*/  WARPGROUP.ARRIVE ;  /* 0x00000000000079c5 */ /* 0x000fe20000000000 */
[----:B------:R-:W-:Y:S01]  /*16e0*/  R2UR UR4, R2 ;  /* 0x00000000020472ca */ /* 0x000fe200000e0000 */
[----:B------:R-:W-:Y:S01]  /*16f0*/  UMOV UR7, 0x40000040 ;  /* 0x4000004000077882 */ /* 0x000fe20000000000 */
[----:B------:R-:W-:Y:S01]  /*1700*/  UMOV UR31, 0x40000040 ;  /* 0x40000040001f7882 */ /* 0x000fe20000000000 */
[----:B------:R-:W-:Y:S01]  /*1710*/  UMOV UR29, UR7 ;  /* 0x00000007001d7c82 */ /* 0x000fe20008000000 */
[----:B------:R-:W-:Y:S01]  /*1720*/  MOV R187, UR7 ;  /* 0x0000000700bb7c02 */ /* 0x000fe20008000f00 */
[----:B------:R-:W-:Y:S01]  /*1730*/  UMOV UR7, 0x40000040 ;  /* 0x4000004000077882 */ /* 0x000fe20000000000 */
[----:B------:R-:W-:Y:S01]  /*1740*/  UMOV UR11, 0x40000040 ;  /* 0x40000040000b7882 */ /* 0x000fe20000000000 */
[----:B------:R-:W-:Y:S01]  /*1750*/  UMOV UR9, UR7 ;  /* 0x0000000700097c82 */ /* 0x000fe20008000000 */
[----:B------:R-:W-:Y:S01]  /*1760*/  MOV R21, UR7 ;  /* 0x0000000700157c02 */ /* 0x000fe20008000f00 */
[----:B------:R-:W-:Y:S01]  /*1770*/  UMOV UR7, 0x40000040 ;  /* 0x4000004000077882 */ /* 0x000fe20000000000 */
[----:B------:R-:W-:Y:S01]  /*1780*/  UMOV UR57, 0x40000040 ;  /* 0x4000004000397882 */ /* 0x000fe20000000000 */
[----:B------:R-:W-:Y:S01]  /*1790*/  UIADD3 UR23, UR23, 0x6000, URZ ;  /* 0x0000600017177890 */ /* 0x000fe2000fffe03f */
[----:B------:R-:W-:Y:S01]  /*17a0*/  MOV R19, UR7 ;  /* 0x0000000700137c02 */ /* 0x000fe20008000f00 */
[----:B------:R-:W-:Y:S01]  /*17b0*/  USHF.R.U32.HI UR4, URZ, 0x4, UR4 ;  /* 0x000000043f047899 */ /* 0x000fe20008011604 */
[C---:B------:R-:W-:Y:S01]  /*17c0*/  VIADD R17, R184.reuse, 0x1 ;  /* 0x00000001b8117836 */ /* 0x040fe20000000000 */
[----:B------:R-:W-:Y:S01]  /*17d0*/  USHF.R.U32.HI UR23, URZ, 0x4, UR23 ;  /* 0x000000043f177899 */ /* 0x000fe20008011617 */
[C---:B------:R-:W-:Y:S01]  /*17e0*/  IADD3 R22, R184.reuse, 0x8, RZ ;  /* 0x00000008b8167810 */ /* 0x040fe20007ffe0ff */
[----:B------:R-:W-:Y:S01]  /*17f0*/  ULOP3.LUT UR4, UR4, 0x3fff, URZ, 0xc0, !UPT ;  /* 0x00003fff04047892 */ /* 0x000fe2000f8ec03f */
[C---:B------:R-:W-:Y:S01]  /*1800*/  IADD3 R90, R184.reuse, 0x59, RZ ;  /* 0x00000059b85a7810 */ /* 0x040fe20007ffe0ff */
[----:B------:R-:W-:Y:S01]  /*1810*/  ULOP3.LUT UR23, UR23, 0x3fff, URZ, 0xc0, !UPT ;  /* 0x00003fff17177892 */ /* 0x000fe2000f8ec03f */
[----:B------:R-:W-:Y:S01]  /*1820*/  IADD3 R91, R184, 0x71, RZ ;  /* 0x00000071b85b7810 */ /* 0x000fe20007ffe0ff */
[----:B------:R-:W-:-:S02]  /*1830*/  ULOP3.LUT UR4, UR4, 0x10000, URZ, 0xfc, !UPT ;  /* 0x0001000004047892 */ /* 0x000fc4000f8efc3f */
[----:B------:R-:W-:Y:S02]  /*1840*/  ULOP3.LUT UR30, UR23, 0x10000, URZ, 0xfc, !UPT ;  /* 0x00010000171e7892 */ /* 0x000fe4000f8efc3f */
[----:B------:R-:W-:Y:S02]  /*1850*/  UIADD3 UR5, UR4, 0x2, URZ ;  /* 0x0000000204057890 */ /* 0x000fe4000fffe03f */
[----:B------:R-:W-:Y:S01]  /*1860*/  UIADD3 UR10, UR30, 0x2, URZ ;  /* 0x000000021e0a7890 */ /* 0x000fe2000fffe03f */
[----:B------:R-:W-:Y:S01]  /*1870*/  UMOV UR6, UR4 ;  /* 0x0000000400067c82 */ /* 0x000fe20008000000 */
[----:B------:R-:W-:Y:S01]  /*1880*/  UIADD3 UR56, UR4, 0x204, URZ ;  /* 0x0000020404387890 */ /* 0x000fe2000fffe03f */
[----:B------:R-:W-:Y:S01]  /*1890*/  MOV R186, UR6 ;  /* 0x0000000600ba7c02 */ /* 0x000fe20008000f00 */
[----:B------:R-:W-:Y:S01]  /*18a0*/  UMOV UR28, UR6 ;  /* 0x00000006001c7c82 */ /* 0x000fe20008000000 */
[----:B------:R-:W-:Y:S01]  /*18b0*/  UMOV UR6, UR5 ;  /* 0x0000000500067c82 */ /* 0x000fe20008000000 */
[----:B------:R-:W-:Y:S01]  /*18c0*/  HGMMA.64x128x16.F32 R24, gdesc[UR28], RZ, !UPT, gsb0 ;  /* 0x01e000001c1879f0 */ /* 0x000fe2000c0008ff */
[----:B------:R-:W-:Y:S01]  /*18d0*/  UMOV UR8, UR6 ;  /* 0x0000000600087c82 */ /* 0x000fe20008000000 */
[----:B------:R-:W-:Y:S01]  /*18e0*/  UIADD3 UR5, UR4, 0x4, URZ ;  /* 0x0000000404057890 */ /* 0x000fe2000fffe03f */
[----:B------:R-:W-:Y:S01]  /*18f0*/  IMAD.U32 R20, RZ, RZ, UR6 ;  /* 0x00000006ff147e24 */ /* 0x000fe2000f8e00ff */
[----:B------:R-:W-:Y:S01]  /*1900*/  UIADD3 UR58, UR30, 0x404, URZ ;  /* 0x000004041e3a7890 */ /* 0x000fe2000fffe03f */
[----:B------:R-:W-:Y:S01]  /*1910*/  UMOV UR59, 0x40000040 ;  /* 0x40000040003b7882 */ /* 0x000fe20000000000 */
[----:B------:R-:W-:-:S03]  /*1920*/  UIADD3 UR52, UR4, 0x206, URZ ;  /* 0x0000020604347890 */ /* 0x000fc6000fffe03f */
[----:B------:R-:W-:Y:S01]  /*1930*/  UMOV UR6, UR5 ;  /* 0x0000000500067c82 */ /* 0x000fe20008000000 */
[----:B------:R-:W-:Y:S01]  /*1940*/  UIADD3 UR5, UR4, 0x6, URZ ;  /* 0x0000000604057890 */ /* 0x000fe2000fffe03f */
[----:B------:R-:W-:Y:S01]  /*1950*/  MOV R18, UR6 ;  /* 0x0000000600127c02 */ /* 0x000fe20008000f00 */
[----:B------:R-:W-:Y:S01]  /*1960*/  UIADD3 UR54, UR30, 0x406, URZ ;  /* 0x000004061e367890 */ /* 0x000fe2000fffe03f */
[----:B------:R-:W-:Y:S01]  /*1970*/  UMOV UR53, 0x40000040 ;  /* 0x4000004000357882 */ /* 0x000fe20000000000 */
[----:B------:R-:W-:Y:S01]  /*1980*/  UMOV UR55, 0x40000040 ;  /* 0x4000004000377882 */ /* 0x000fe20000000000 */
[----:B------:R-:W-:Y:S02]  /*1990*/  UIADD3 UR48, UR4, 0x400, URZ ;  /* 0x0000040004307890 */ /* 0x000fe4000fffe03f */
[----:B------:R-:W-:Y:S01]  /*19a0*/  UIADD3 UR50, UR30, 0x800, URZ ;  /* 0x000008001e327890 */ /* 0x000fe2000fffe03f */
[----:B------:R-:W-:Y:S01]  /*19b0*/  UMOV UR49, 0x40000040 ;  /* 0x4000004000317882 */ /* 0x000fe20000000000 */
[----:B------:R-:W-:Y:S01]  /*19c0*/  UMOV UR51, 0x40000040 ;  /* 0x4000004000337882 */ /* 0x000fe20000000000 */
[----:B------:R-:W-:-:S02]  /*19d0*/  UIADD3 UR44, UR4, 0x402, URZ ;  /* 0x00000402042c7890 */ /* 0x000fc4000fffe03f */
[----:B------:R-:W-:Y:S01]  /*19e0*/  UIADD3 UR46, UR30, 0x802, URZ ;  /* 0x000008021e2e7890 */ /* 0x000fe2000fffe03f */
[----:B------:R-:W-:Y:S01]  /*19f0*/  UMOV UR45, 0x40000040 ;  /* 0x40000040002d7882 */ /* 0x000fe20000000000 */
[----:B------:R-:W-:Y:S01]  /*1a00*/  UMOV UR47, 0x40000040 ;  /* 0x40000040002f7882 */ /* 0x000fe20000000000 */
[----:B------:R-:W-:Y:S02]  /*1a10*/  UIADD3 UR40, UR4, 0x404, URZ ;  /* 0x0000040404287890 */ /* 0x000fe4000fffe03f */
[----:B------:R-:W-:Y:S01]  /*1a20*/  UIADD3 UR42, UR30, 0x804, URZ ;  /* 0x000008041e2a7890 */ /* 0x000fe2000fffe03f */
[----:B------:R-:W-:Y:S01]  /*1a30*/  UMOV UR41, 0x40000040 ;  /* 0x4000004000297882 */ /* 0x000fe20000000000 */
[----:B------:R-:W-:Y:S01]  /*1a40*/  UMOV UR43, 0x40000040 ;  /* 0x40000040002b7882 */ /* 0x000fe20000000000 */
[----:B------:R-:W-:Y:S01]  /*1a50*/  ULDC UR13, c[0x0][0x604] ;  /* 0x00018100000d7ab9 */ /* 0x000fe20000000800 */
        /* <DEDUP_REMOVED lines=23> */
[----:B------:R-:W-:-:S02]  /*1bd0*/  WARPGROUP.DEPBAR.LE gsb0, 0x0 ;  /* 0x00008000000079c5 */ /* 0x000fc40000010000 */
[----:B------:R-:W-:-:S06]  /*1be0*/  WARPGROUP.ARRIVE ;  /* 0x00000000000079c5 */ /* 0x000fcc0000000000 */
[----:B------:R-:W-:Y:S01]  /*1bf0*/  HGMMA.64x128x16.F32 R24, gdesc[UR8], R24, gsb0 ;  /* 0x01e00000081879f0 */ /* 0x000fe20008000818 */
[----:B------:R-:W-:Y:S01]  /*1c00*/  UIADD3 UR10, UR30, 0x4, URZ ;  /* 0x000000041e0a7890 */ /* 0x000fe2000fffe03f */
[----:B------:R-:W-:Y:S01]  /*1c10*/  UMOV UR8, UR6 ;  /* 0x0000000600087c82 */ /* 0x000fe20008000000 */
[----:B------:R-:W-:Y:S01]  /*1c20*/  UMOV UR9, UR7 ;  /* 0x0000000700097c82 */ /* 0x000fe20008000000 */
[----:B------:R-:W-:Y:S01]  /*1c30*/  UMOV UR11, 0x40000040 ;  /* 0x40000040000b7882 */ /* 0x000fe20000000000 */
[----:B------:R-:W-:Y:S01]  /*1c40*/  UMOV UR6, UR5 ;  /* 0x0000000500067c82 */ /* 0x000fe20008000000 */
[----:B------:R-:W-:Y:S01]  /*1c50*/  UMOV UR7, 0x40000040 ;  /* 0x4000004000077882 */ /* 0x000fe20000000000 */
[----:B------:R-:W-:Y:S01]  /*1c60*/  UIADD3 UR5, UR4, 0x200, URZ ;  /* 0x0000020004057890 */ /* 0x000fe2000fffe03f */
[----:B------:R-:W-:Y:S01]  /*1c70*/  MOV R14, UR6 ;  /* 0x00000006000e7c02 */ /* 0x000fe20008000f00 */
[----:B------:R-:W-:Y:S01]  /*1c80*/  IMAD.U32 R15, RZ, RZ, UR7 ;  /* 0x00000007ff0f7e24 */ /* 0x000fe2000f8e00ff */
        /* <DEDUP_REMOVED lines=11> */
[----:B------:R-:W-:Y:S01]  /*1d40*/  UIADD3 UR4, UR4, 0x406, URZ ;  /* 0x0000040604047890 */ /* 0x000fe2000fffe03f */
[----:B------:R-:W-:Y:S01]  /*1d50*/  MOV R13, UR7 ;  /* 0x00000007000d7c02 */ /* 0x000fe20008000f00 */
        /* <DEDUP_REMOVED lines=9> */
[----:B------:R-:W-:Y:S01]  /*1df0*/  MOV R10, UR6 ;  /* 0x00000006000a7c02 */ /* 0x000fe20008000f00 */
[----:B------:R-:W-:Y:S01]  /*1e00*/  UMOV UR5, 0x40000040 ;  /* 0x4000004000057882 */ /* 0x000fe20000000000 */
        /* <DEDUP_REMOVED lines=8> */
[----:B------:R-:W-:Y:S01]  /*1e90*/  UIADD3 UR6, UR30, 0x806, URZ ;  /* 0x000008061e067890 */ /* 0x000fe2000fffe03f */
[----:B------:R-:W-:Y:S01]  /*1ea0*/  UMOV UR7, 0x40000040 ;  /* 0x4000004000077882 */ /* 0x000fe20000000000 */
[----:B------:R-:W-:Y:S02]  /*1eb0*/  WARPGROUP.DEPBAR.LE gsb0, 0x0 ;  /* 0x00008000000079c5 */ /* 0x000fe40000010000 */
[----:B------:R-:W-:-:S06]  /*1ec0*/  WARPGROUP.ARRIVE ;  /* 0x00000000000079c5 */ /* 0x000fcc0000000000 */
[----:B------:R-:W-:Y:S01]  /*1ed0*/  HGMMA.64x128x16.F32 R24, gdesc[UR8], R24, gsb0 ;  /* 0x01e00000081879f0 */ /* 0x000fe20008000818 */
[----:B------:R-:W-:Y:S01]  /*1ee0*/  ULDC UR10, c[0x0][0x604] ;  /* 0x00018100000a7ab9 */ /* 0x000fe20000000800 */
[----:B------:R-:W-:Y:S01]  /*1ef0*/  ULDC UR11, c[0x0][0x604] ;  /* 0x00018100000b7ab9 */ /* 0x000fe20000000800 */
[----:B------:R-:W-:Y:S01]  /*1f00*/  ULDC UR9, c[0x0][0x604] ;  /* 0x0001810000097ab9 */ /* 0x000fe20000000800 */
[----:B------:R-:W-:Y:S01]  /*1f10*/  ULDC UR8, c[0x0][0x604] ;  /* 0x0001810000087ab9 */ /* 0x000fe20000000800 */
[----:B------:R-:W-:Y:S02]  /*1f20*/  WARPGROUP.DEPBAR.LE gsb0, 0x0 ;  /* 0x00008000000079c5 */ /* 0x000fe40000010000 */
[----:B------:R-:W-:-:S06]  /*1f30*/  WARPGROUP.ARRIVE ;  /* 0x00000000000079c5 */ /* 0x000fcc0000000000 */
[----:B------:R-:W-:Y:S03]  /*1f40*/  HGMMA.64x128x16.F32 R24, gdesc[UR56], R24, gsb0 ;  /* 0x01e00000381879f0 */ /* 0x000fe60008000818 */
[----:B------:R-:W-:Y:S02]  /*1f50*/  WARPGROUP.DEPBAR.LE gsb0, 0x0 ;  /* 0x00008000000079c5 */ /* 0x000fe40000010000 */
[----:B------:R-:W-:-:S07]  /*1f60*/  WARPGROUP.ARRIVE ;  /* 0x00000000000079c5 */ /* 0x000fce0000000000 */
        /* <DEDUP_REMOVED lines=12> */
[----:B------:R-:W-:Y:S01]  /*2030*/  HGMMA.64x128x16.F32 R24, gdesc[UR4], R24, gsb0 ;  /* 0x01e00000041879f0 */ /* 0x000fe20008000818 */
[----:B------:R-:W-:Y:S01]  /*2040*/  ULDC UR6, c[0x0][0x28c] ;  /* 0x0000a30000067ab9 */ /* 0x000fe20000000800 */
[----:B------:R-:W-:Y:S01]  /*2050*/  ULDC UR7, c[0x0][0x28c] ;  /* 0x0000a30000077ab9 */ /* 0x000fe20000000800 */
[----:B------:R-:W-:Y:S01]  /*2060*/  ISETP.GE.AND P6, PT, R17, UR6, PT ;  /* 0x0000000611007c0c */ /* 0x000fe2000bfc6270 */
[----:B------:R-:W-:Y:S01]  /*2070*/  ULDC UR6, c[0x0][0x28c] ;  /* 0x0000a30000067ab9 */ /* 0x000fe20000000800 */
[----:B------:R-:W-:Y:S02]  /*2080*/  IADD3 R17, R184, 0x9, RZ ;  /* 0x00000009b8117810 */ /* 0x000fe40007ffe0ff */
[----:B------:R-:W-:Y:S01]  /*2090*/  ISETP.GE.AND P1, PT, R22, UR7, PT ;  /* 0x0000000716007c0c */ /* 0x000fe2000bf26270 */
[----:B------:R-:W-:Y:S01]  /*20a0*/  ULDC UR7, c[0x0][0x28c] ;  /* 0x0000a30000077ab9 */ /* 0x000fe20000000800 */
[----:B------:R-:W-:Y:S01]  /*20b0*/  ISETP.GE.AND P2, PT, R17, UR6, PT ;  /* 0x0000000611007c0c */ /* 0x000fe2000bf46270 */
[----:B------:R-:W-:Y:S01]  /*20c0*/  ULDC UR6, c[0x0][0x28c] ;  /* 0x0000a30000067ab9 */ /* 0x000fe20000000800 */
[----:B------:R-:W-:-:S02]  /*20d0*/  IADD3 R17, R184, 0x11, RZ ;  /* 0x00000011b8117810 */ /* 0x000fc40007ffe0ff */
[C---:B------:R-:W-:Y:S02]  /*20e0*/  IADD3 R22, R184.reuse, 0x10, RZ ;  /* 0x00000010b8167810 */ /* 0x040fe40007ffe0ff */
[----:B------:R-:W-:Y:S01]  /*20f0*/  ISETP.GE.AND P4, PT, R17, UR6, PT ;  /* 0x0000000611007c0c */ /* 0x000fe2000bf86270 */
[----:B------:R-:W-:Y:S01]  /*2100*/  ULDC UR6, c[0x0][0x28c] ;  /* 0x0000a30000067ab9 */ /* 0x000fe20000000800 */
[----:B------:R-:W-:Y:S02]  /*2110*/  IADD3 R17, R184, 0x19, RZ ;  /* 0x00000019b8117810 */ /* 0x000fe40007ffe0ff */
[----:B------:R-:W-:Y:S01]  /*2120*/  ISETP.GE.AND P3, PT, R22, UR7, PT ;  /* 0x0000000716007c0c */ /* 0x000fe2000bf66270 */
[----:B------:R-:W-:Y:S01]  /*2130*/  VIADD R22, R184, 0x18 ;  /* 0x00000018b8167836 */ /* 0x000fe20000000000 */
[----:B------:R-:W-:-:S04]  /*2140*/  ULDC UR7, c[0x0][0x28c] ;  /* 0x0000a30000077ab9 */ /* 0x000fc80000000800 */
[----:B------:R-:W-:Y:S01]  /*2150*/  ISETP.GE.AND P5, PT, R22, UR7, PT ;  /* 0x0000000716007c0c */ /* 0x000fe2000bfa6270 */
[----:B------:R-:W-:Y:S01]  /*2160*/  ULDC UR7, c[0x0][0x28c] ;  /* 0x0000a30000077ab9 */ /* 0x000fe20000000800 */
[C---:B------:R-:W-:Y:S01]  /*2170*/  IADD3 R22, R184.reuse, 0x58, RZ ;  /* 0x00000058b8167810 */ /* 0x040fe20007ffe0ff */
[----:B------:R-:W-:Y:S02]  /*2180*/  WARPGROUP.DEPBAR.LE gsb0, 0x0 ;  /* 0x00008000000079c5 */ /* 0x000fe40000010000 */
[----:B------:R-:W-:Y:S02]  /*2190*/  FSEL R25, R25, -INF , !P6 ;  /* 0xff80000019197808 */ /* 0x000fe40007000000 */
[----:B------:R-:W-:Y:S02]  /*21a0*/  FSEL R27, R27, -INF , !P6 ;  /* 0xff8000001b1b7808 */ /* 0x000fe40007000000 */
[----:B------:R-:W-:Y:S01]  /*21b0*/  ISETP.GE.AND P6, PT, R17, UR6, PT ;  /* 0x0000000611007c0c */ /* 0x000fe2000bfc6270 */
[----:B------:R-:W-:Y:S01]  /*21c0*/  ULDC UR6, c[0x0][0x28c] ;  /* 0x0000a30000067ab9 */ /* 0x000fe20000000800 */
[----:B------:R-:W-:-:S02]  /*21d0*/  IADD3 R17, R184, 0x20, RZ ;  /* 0x00000020b8117810 */ /* 0x000fc40007ffe0ff */
[----:B------:R-:W-:Y:S02]  /*21e0*/  FSEL R28, R28, -INF , !P1 ;  /* 0xff8000001c1c7808 */ /* 0x000fe40004800000 */
[----:B------:R-:W-:Y:S02]  /*21f0*/  FSEL R30, R30, -INF , !P1 ;  /* 0xff8000001e1e7808 */ /* 0x000fe40004800000 */
[----:B------:R-:W-:Y:S01]  /*2200*/  ISETP.GE.AND P1, PT, R17, UR6, PT ;  /* 0x0000000611007c0c */ /* 0x000fe2000bf26270 */
[----:B------:R-:W-:Y:S01]  /*2210*/  ULDC UR6, c[0x0][0x28c] ;  /* 0x0000a30000067ab9 */ /* 0x000fe20000000800 */
[----:B------:R-:W-:Y:S02]  /*2220*/  IADD3 R17, R184, 0x21, RZ ;  /* 0x00000021b8117810 */ /* 0x000fe40007ffe0ff */
[----:B------:R-:W-:Y:S02]  /*2230*/  FSEL R29, R29, -INF , !P2 ;  /* 0xff8000001d1d7808 */ /* 0x000fe40005000000 */
[----:B------:R-:W-:-:S02]  /*2240*/  FSEL R31, R31, -INF , !P2 ;  /* 0xff8000001f1f7808 */ /* 0x000fc40005000000 */
[----:B------:R-:W-:Y:S01]  /*2250*/  ISETP.GE.AND P2, PT, R17, UR6, PT ;  /* 0x0000000611007c0c */ /* 0x000fe2000bf46270 */
[----:B------:R-:W-:Y:S01]  /*2260*/  ULDC UR6, c[0x0][0x28c] ;  /* 0x0000a30000067ab9 */ /* 0x000fe20000000800 */
[----:B------:R-:W-:Y:S02]  /*2270*/  IADD3 R17, R184, 0x28, RZ ;  /* 0x00000028b8117810 */ /* 0x000fe40007ffe0ff */
[----:B------:R-:W-:Y:S02]  /*2280*/  FSEL R32, R32, -INF , !P3 ;  /* 0xff80000020207808 */ /* 0x000fe40005800000 */
[----:B------:R-:W-:Y:S02]  /*2290*/  FSEL R34, R34, -INF , !P3 ;  /* 0xff80000022227808 */ /* 0x000fe40005800000 */
[----:B------:R-:W-:Y:S01]  /*22a0*/  ISETP.GE.AND P3, PT, R17, UR6, PT ;  /* 0x0000000611007c0c */ /* 0x000fe2000bf66270 */
[----:B------:R-:W-:Y:S01]  /*22b0*/  VIADD R17, R184, 0x29 ;  /* 0x00000029b8117836 */ /* 0x000fe20000000000 */
[----:B------:R-:W-:Y:S01]  /*22c0*/  ULDC UR6, c[0x0][0x28c] ;  /* 0x0000a30000067ab9 */ /* 0x000fe20000000800 */
[----:B------:R-:W-:-:S02]  /*22d0*/  FSEL R33, R33, -INF , !P4 ;  /* 0xff80000021217808 */ /* 0x000fc40006000000 */
[----:B------:R-:W-:Y:S02]  /*22e0*/  FSEL R35, R35, -INF , !P4 ;  /* 0xff80000023237808 */ /* 0x000fe40006000000 */
[----:B------:R-:W-:Y:S01]  /*22f0*/  ISETP.GE.AND P4, PT, R17, UR6, PT ;  /* 0x0000000611007c0c */ /* 0x000fe2000bf86270 */
[----:B------:R-:W-:Y:S01]  /*2300*/  ULDC UR6, c[0x0][0x28c] ;  /* 0x0000a30000067ab9 */ /* 0x000fe20000000800 */
[----:B------:R-:W-:Y:S02]  /*2310*/  IADD3 R17, R184, 0x30, RZ ;  /* 0x00000030b8117810 */ /* 0x000fe40007ffe0ff */
        /* <DEDUP_REMOVED lines=14> */
[C---:B------:R-:W-:Y:S02]  /*2400*/  IADD3 R17, R184.reuse, 0x39, RZ ;  /* 0x00000039b8117810 */ /* 0x040fe40007ffe0ff */
        /* <DEDUP_REMOVED lines=9> */
[C---:B------:R-:W-:Y:S02]  /*24a0*/  IADD3 R17, R184.reuse, 0x41, RZ ;  /* 0x00000041b8117810 */ /* 0x040fe40007ffe0ff */
        /* <DEDUP_REMOVED lines=18> */
[----:B------:R-:W-:Y:S01]  /*25d0*/  ULDC UR6, c[0x0][0x28c] ;  /* 0x0000a30000067ab9 */ /* 0x000fe20000000800 */
[----:B------:R-:W-:Y:S01]  /*25e0*/  FSEL R53, R53, -INF , !P2 ;  /* 0xff80000035357808 */ /* 0x000fe20005000000 */
[----:B------:R-:W-:Y:S01]  /*25f0*/  VIADD R17, R184, 0x51 ;  /* 0x00000051b8117836 */ /* 0x000fe20000000000 */
[----:B------:R-:W-:-:S02]  /*2600*/  FSEL R55, R55, -INF , !P2 ;  /* 0xff80000037377808 */ /* 0x000fc40005000000 */
[----:B------:R-:W-:Y:S01]  /*2610*/  ISETP.GE.AND P2, PT, R184, UR6, PT ;  /* 0x00000006b8007c0c */ /* 0x000fe2000bf46270 */
[----:B------:R-:W-:Y:S01]  /*2620*/  ULDC UR6, c[0x0][0x28c] ;  /* 0x0000a30000067ab9 */ /* 0x000fe20000000800 */
[----:B------:R-:W-:Y:S02]  /*2630*/  FSEL R56, R56, -INF , !P3 ;  /* 0xff80000038387808 */ /* 0x000fe40005800000 */
[----:B------:R-:W-:Y:S02]  /*2640*/  FSEL R24, R24, -INF , !P2 ;  /* 0xff80000018187808 */ /* 0x000fe40005000000 */
[----:B------:R-:W-:Y:S02]  /*2650*/  FSEL R58, R58, -INF , !P3 ;  /* 0xff8000003a3a7808 */ /* 0x000fe40005800000 */
[----:B------:R-:W-:Y:S01]  /*2660*/  ISETP.GE.AND P3, PT, R17, UR7, PT ;  /* 0x0000000711007c0c */ /* 0x000fe2000bf66270 */
[----:B------:R-:W-:Y:S01]  /*2670*/  ULDC UR7, c[0x0][0x604] ;  /* 0x0001810000077ab9 */ /* 0x000fe20000000800 */
[----:B------:R-:W-:-:S02]  /*2680*/  FSEL R26, R26, -INF , !P2 ;  /* 0xff8000001a1a7808 */ /* 0x000fc40005000000 */
[----:B------:R-:W-:Y:S02]  /*2690*/  FMNMX R17, R24, R25, !PT ;  /* 0x0000001918117209 */ /* 0x000fe40007800000 */
[----:B------:R-:W-:Y:S02]  /*26a0*/  FMNMX R23, R26, R27, !PT ;  /* 0x0000001b1a177209 */ /* 0x000fe40007800000 */
[----:B------:R-:W-:Y:S01]  /*26b0*/  ISETP.GE.AND P2, PT, R22, UR6, PT ;  /* 0x0000000616007c0c */ /* 0x000fe2000bf46270 */
[----:B------:R-:W-:Y:S01]  /*26c0*/  ULDC UR6, c[0x0][0x28c] ;  /* 0x0000a30000067ab9 */ /* 0x000fe20000000800 */
[----:B------:R-:W-:Y:S02]  /*26d0*/  FMNMX R22, R28, R17, !PT ;  /* 0x000000111c167209 */ /* 0x000fe40007800000 */
[----:B------:R-:W-:Y:S02]  /*26e0*/  FMNMX R88, R30, R23, !PT ;  /* 0x000000171e587209 */ /* 0x000fe40007800000 */
[----:B------:R-:W-:-:S02]  /*26f0*/  FMNMX R17, R29, R22, !PT ;  /* 0x000000161d117209 */ /* 0x000fc40007800000 */
[----:B------:R-:W-:Y:S02]  /*2700*/  FMNMX R23, R31, R88, !PT ;  /* 0x000000581f177209 */ /* 0x000fe40007800000 */
[----:B------:R-:W-:Y:S02]  /*2710*/  FMNMX R22, R32, R17, !PT ;  /* 0x0000001120167209 */ /* 0x000fe40007800000 */
[----:B------:R-:W-:Y:S02]  /*2720*/  FMNMX R88, R34, R23, !PT ;  /* 0x0000001722587209 */ /* 0x000fe40007800000 */
        /* <DEDUP_REMOVED lines=13> */
[----:B------:R-:W-:Y:S02]  /*2800*/  FSEL R57, R57, -INF , !P4 ;  /* 0xff80000039397808 */ /* 0x000fe40006000000 */
[----:B------:R-:W-:-:S02]  /*2810*/  FSEL R59, R59, -INF , !P4 ;  /* 0xff8000003b3b7808 */ /* 0x000fc40006000000 */
[----:B------:R-:W-:Y:S02]  /*2820*/  FMNMX R23, R47, R88, !PT ;  /* 0x000000582f177209 */ /* 0x000fe40007800000 */
[----:B------:R-:W-:Y:S01]  /*2830*/  ISETP.GE.AND P4, PT, R90, UR6, PT ;  /* 0x000000065a007c0c */ /* 0x000fe2000bf86270 */
[----:B------:R-:W-:Y:S01]  /*2840*/  ULDC UR6, c[0x0][0x28c] ;  /* 0x0000a30000067ab9 */ /* 0x000fe20000000800 */
[----:B------:R-:W-:Y:S02]  /*2850*/  FMNMX R22, R48, R17, !PT ;  /* 0x0000001130167209 */ /* 0x000fe40007800000 */
[----:B------:R-:W-:Y:S02]  /*2860*/  IADD3 R90, R184, 0x60, RZ ;  /* 0x00000060b85a7810 */ /* 0x000fe40007ffe0ff */
[----:B------:R-:W-:Y:S02]  /*2870*/  FMNMX R88, R50, R23, !PT ;  /* 0x0000001732587209 */ /* 0x000fe40007800000 */
[----:B------:R-:W-:-:S02]  /*2880*/  FSEL R60, R60, -INF , !P5 ;  /* 0xff8000003c3c7808 */ /* 0x000fc40006800000 */
[----:B------:R-:W-:Y:S02]  /*2890*/  FSEL R62, R62, -INF , !P5 ;  /* 0xff8000003e3e7808 */ /* 0x000fe40006800000 */
[----:B------:R-:W-:Y:S02]  /*28a0*/  FMNMX R17, R49, R22, !PT ;  /* 0x0000001631117209 */ /* 0x000fe40007800000 */
[----:B------:R-:W-:Y:S01]  /*28b0*/  ISETP.GE.AND P5, PT, R90, UR6, PT ;  /* 0x000000065a007c0c */ /* 0x000fe2000bfa6270 */
[----:B------:R-:W-:Y:S01]  /*28c0*/  ULDC UR6, c[0x0][0x28c] ;  /* 0x0000a30000067ab9 */ /* 0x000fe20000000800 */
[----:B------:R-:W-:Y:S02]  /*28d0*/  IADD3 R90, R184, 0x61, RZ ;  /* 0x00000061b85a7810 */ /* 0x000fe40007ffe0ff */
[----:B------:R-:W-:Y:S02]  /*28e0*/  FMNMX R23, R51, R88, !PT ;  /* 0x0000005833177209 */ /* 0x000fe40007800000 */
[----:B------:R-:W-:-:S02]  /*28f0*/  FMNMX R22, R52, R17, !PT ;  /* 0x0000001134167209 */ /* 0x000fc40007800000 */
[----:B------:R-:W-:Y:S02]  /*2900*/  FSEL R61, R61, -INF , !P6 ;  /* 0xff8000003d3d7808 */ /* 0x000fe40007000000 */
[----:B------:R-:W-:Y:S02]  /*2910*/  FSEL R63, R63, -INF , !P6 ;  /* 0xff8000003f3f7808 */ /* 0x000fe40007000000 */
[----:B------:R-:W-:Y:S01]  /*2920*/  ISETP.GE.AND P6, PT, R90, UR6, PT ;  /* 0x000000065a007c0c */ /* 0x000fe2000bfc6270 */
[----:B------:R-:W-:Y:S01]  /*2930*/  VIADD R90, R184, 0x68 ;  /* 0x00000068b85a7836 */ /* 0x000fe20000000000 */
[----:B------:R-:W-:Y:S01]  /*2940*/  FMNMX R88, R54, R23, !PT ;  /* 0x0000001736587209 */ /* 0x000fe20007800000 */
[----:B------:R-:W-:Y:S01]  /*2950*/  ULDC UR6, c[0x0][0x28c] ;  /* 0x0000a30000067ab9 */ /* 0x000fe20000000800 */
[----:B------:R-:W-:Y:S02]  /*2960*/  FMNMX R17, R53, R22, !PT ;  /* 0x0000001635117209 */ /* 0x000fe40007800000 */
[----:B------:R-:W-:-:S02]  /*2970*/  FSEL R64, R64, -INF , !P1 ;  /* 0xff80000040407808 */ /* 0x000fc40004800000 */
[----:B------:R-:W-:Y:S02]  /*2980*/  FSEL R66, R66, -INF , !P1 ;  /* 0xff80000042427808 */ /* 0x000fe40004800000 */
[----:B------:R-:W-:Y:S02]  /*2990*/  FMNMX R23, R55, R88, !PT ;  /* 0x0000005837177209 */ /* 0x000fe40007800000 */
[----:B------:R-:W-:Y:S01]  /*29a0*/  ISETP.GE.AND P1, PT, R90, UR6, PT ;  /* 0x000000065a007c0c */ /* 0x000fe2000bf26270 */
[----:B------:R-:W-:Y:S01]  /*29b0*/  ULDC UR6, c[0x0][0x28c] ;  /* 0x0000a30000067ab9 */ /* 0x000fe20000000800 */
[----:B------:R-:W-:Y:S02]  /*29c0*/  FMNMX R22, R56, R17, !PT ;  /* 0x0000001138167209 */ /* 0x000fe40007800000 */
[----:B------:R-:W-:Y:S02]  /*29d0*/  IADD3 R90, R184, 0x69, RZ ;  /* 0x00000069b85a7810 */ /* 0x000fe40007ffe0ff */
[----:B------:R-:W-:-:S02]  /*29e0*/  FMNMX R88, R58, R23, !PT ;  /* 0x000000173a587209 */ /* 0x000fc40007800000 */
[----:B------:R-:W-:Y:S02]  /*29f0*/  FSEL R65, R65, -INF , !P3 ;  /* 0xff80000041417808 */ /* 0x000fe40005800000 */
[----:B------:R-:W-:Y:S02]  /*2a00*/  FSEL R67, R67, -INF , !P3 ;  /* 0xff80000043437808 */ /* 0x000fe40005800000 */
[----:B------:R-:W-:Y:S02]  /*2a10*/  FMNMX R17, R57, R22, !PT ;  /* 0x0000001639117209 */ /* 0x000fe40007800000 */
[----:B------:R-:W-:Y:S01]  /*2a20*/  ISETP.GE.AND P3, PT, R90, UR6, PT ;  /* 0x000000065a007c0c */ /* 0x000fe2000bf66270 */
[----:B------:R-:W-:Y:S01]  /*2a30*/  ULDC UR6, c[0x0][0x28c] ;  /* 0x0000a30000067ab9 */ /* 0x000fe20000000800 */
[----:B------:R-:W-:Y:S01]  /*2a40*/  IADD3 R90, R184, 0x70, RZ ;  /* 0x00000070b85a7810 */ /* 0x000fe20007ffe0ff */
[----:B------:R-:W3:Y:S01]  /*2a50*/  LDC R22, c[0x0][0x28c] ;  /* 0x0000a300ff167b82 */ /* 0x000ee20000000800 */
[----:B------:R-:W-:-:S02]  /*2a60*/  FMNMX R23, R59, R88, !PT ;  /* 0x000000583b177209 */ /* 0x000fc40007800000 */
[----:B------:R-:W-:Y:S02]  /*2a70*/  FMNMX R88, R60, R17, !PT ;  /* 0x000000113c587209 */ /* 0x000fe40007800000 */
[----:B------:R-:W-:Y:S02]  /*2a80*/  FSEL R68, R68, -INF , !P2 ;  /* 0xff80000044447808 */ /* 0x000fe40005000000 */
[----:B------:R-:W-:Y:S02]  /*2a90*/  FSEL R70, R70, -INF , !P2 ;  /* 0xff80000046467808 */ /* 0x000fe40005000000 */
[----:B------:R-:W-:Y:S01]  /*2aa0*/  ISETP.GE.AND P2, PT, R90, UR6, PT ;  /* 0x000000065a007c0c */ /* 0x000fe2000bf46270 */
[----:B------:R-:W-:Y:S01]  /*2ab0*/  ULDC UR6, c[0x0][0x28c] ;  /* 0x0000a30000067ab9 */ /* 0x000fe20000000800 */
[----:B------:R-:W-:Y:S02]  /*2ac0*/  FMNMX R90, R62, R23, !PT ;  /* 0x000000173e5a7209 */ /* 0x000fe40007800000 */
[----:B------:R-:W-:-:S02]  /*2ad0*/  FMNMX R17, R61, R88, !PT ;  /* 0x000000583d117209 */ /* 0x000fc40007800000 */
[----:B------:R-:W-:Y:S02]  /*2ae0*/  FMNMX R23, R63, R90, !PT ;  /* 0x0000005a3f177209 */ /* 0x000fe40007800000 */
[----:B------:R-:W-:Y:S02]  /*2af0*/  FMNMX R88, R64, R17, !PT ;  /* 0x0000001140587209 */ /* 0x000fe40007800000 */
[----:B------:R-:W-:Y:S02]  /*2b00*/  FMNMX R90, R66, R23, !PT ;  /* 0x00000017425a7209 */ /* 0x000fe40007800000 */
[----:B------:R-:W-:Y:S02]  /*2b10*/  FMNMX R17, R65, R88, !PT ;  /* 0x0000005841117209 */ /* 0x000fe40007800000 */
[----:B------:R-:W-:Y:S02]  /*2b20*/  FMNMX R23, R67, R90, !PT ;  /* 0x0000005a43177209 */ /* 0x000fe40007800000 */
[----:B------:R-:W-:-:S02]  /*2b30*/  FSEL R69, R69, -INF , !P4 ;  /* 0xff80000045457808 */ /* 0x000fc40006000000 */
[----:B------:R-:W-:Y:S02]  /*2b40*/  FSEL R71, R71, -INF , !P4 ;  /* 0xff80000047477808 */ /* 0x000fe40006000000 */
[----:B------:R-:W-:Y:S01]  /*2b50*/  FMNMX R88, R68, R17, !PT ;  /* 0x0000001144587209 */ /* 0x000fe20007800000 */
[C---:B------:R-:W-:Y:S01]  /*2b60*/  VIADD R17, R184.reuse, 0x79 ;  /* 0x00000079b8117836 */ /* 0x040fe20000000000 */
[----:B------:R-:W-:Y:S01]  /*2b70*/  ISETP.GE.AND P4, PT, R91, UR6, PT ;  /* 0x000000065b007c0c */ /* 0x000fe2000bf86270 */
[----:B------:R-:W-:Y:S01]  /*2b80*/  ULDC UR6, c[0x0][0x28c] ;  /* 0x0000a30000067ab9 */ /* 0x000fe20000000800 */
[----:B------:R-:W-:Y:S02]  /*2b90*/  IADD3 R91, R184, 0x78, RZ ;  /* 0x00000078b85b7810 */ /* 0x000fe40007ffe0ff */
[----:B------:R-:W-:Y:S02]  /*2ba0*/  FMNMX R90, R70, R23, !PT ;  /* 0x00000017465a7209 */ /* 0x000fe40007800000 */
[----:B------:R-:W-:-:S02]  /*2bb0*/  FSEL R72, R72, -INF , !P5 ;  /* 0xff80000048487808 */ /* 0x000fc40006800000 */
[----:B------:R-:W-:Y:S02]  /*2bc0*/  FMNMX R23, R69, R88, !PT ;  /* 0x0000005845177209 */ /* 0x000fe40007800000 */
[----:B------:R-:W-:Y:S02]  /*2bd0*/  FSEL R74, R74, -INF , !P5 ;  /* 0xff8000004a4a7808 */ /* 0x000fe40006800000 */
[----:B------:R-:W-:Y:S01]  /*2be0*/  ISETP.GE.AND P5, PT, R91, UR6, PT ;  /* 0x000000065b007c0c */ /* 0x000fe2000bfa6270 */
[----:B------:R-:W-:Y:S01]  /*2bf0*/  ULDC UR6, c[0x0][0x604] ;  /* 0x0001810000067ab9 */ /* 0x000fe20000000800 */
[----:B------:R-:W-:Y:S02]  /*2c00*/  FMNMX R91, R71, R90, !PT ;  /* 0x0000005a475b7209 */ /* 0x000fe40007800000 */
[----:B------:R-:W-:Y:S02]  /*2c10*/  FSEL R73, R73, -INF , !P6 ;  /* 0xff80000049497808 */ /* 0x000fe40007000000 */
[----:B------:R-:W-:-:S02]  /*2c20*/  FMNMX R88, R72, R23, !PT ;  /* 0x0000001748587209 */ /* 0x000fc40007800000 */
[----:B------:R-:W-:Y:S02]  /*2c30*/  FSEL R75, R75, -INF , !P6 ;  /* 0xff8000004b4b7808 */ /* 0x000fe40007000000 */
[----:B---3--:R-:W-:Y:S02]  /*2c40*/  ISETP.GE.AND P6, PT, R17, R22, PT ;  /* 0x000000161100720c */ /* 0x008fe40003fc6270 */
[----:B------:R-:W-:Y:S02]  /*2c50*/  FMNMX R90, R74, R91, !PT ;  /* 0x0000005b4a5a7209 */ /* 0x000fe40007800000 */
[----:B------:R-:W-:Y:S02]  /*2c60*/  FSEL R76, R76, -INF , !P1 ;  /* 0xff8000004c4c7808 */ /* 0x000fe40004800000 */
[----:B------:R-:W-:Y:S02]  /*2c70*/  FMNMX R17, R73, R88, !PT ;  /* 0x0000005849117209 */ /* 0x000fe40007800000 */
[----:B------:R-:W-:-:S02]  /*2c80*/  FSEL R78, R78, -INF , !P1 ;  /* 0xff8000004e4e7808 */ /* 0x000fc40004800000 */
[----:B------:R-:W-:Y:S02]  /*2c90*/  FMNMX R23, R75, R90, !PT ;  /* 0x0000005a4b177209 */ /* 0x000fe40007800000 */
[----:B------:R-:W-:Y:S02]  /*2ca0*/  FSEL R77, R77, -INF , !P3 ;  /* 0xff8000004d4d7808 */ /* 0x000fe40005800000 */
        /* <DEDUP_REMOVED lines=13> */
[----:B------:R-:W-:Y:S02]  /*2d80*/  FMNMX R91, R83, R80, !PT ;  /* 0x00000050535b7209 */ /* 0x000fe40007800000 */
[----:B------:R-:W-:Y:S02]  /*2d90*/  FSEL R85, R85, -INF , !P6 ;  /* 0xff80000055557808 */ /* 0x000fe40007000000 */
[----:B------:R-:W-:-:S02]  /*2da0*/  FMNMX R80, R84, R17, !PT ;  /* 0x0000001154507209 */ /* 0x000fc40007800000 */
[----:B------:R-:W-:Y:S02]  /*2db0*/  FSEL R86, R86, -INF , !P5 ;  /* 0xff80000056567808 */ /* 0x000fe40006800000 */
[----:B------:R-:W-:Y:S02]  /*2dc0*/  FMNMX R80, R85, R80, !PT ;  /* 0x0000005055507209 */ /* 0x000fe40007800000 */
[----:B------:R-:W-:Y:S02]  /*2dd0*/  FSEL R87, R87, -INF , !P6 ;  /* 0xff80000057577808 */ /* 0x000fe40007000000 */
[----:B------:R-:W-:Y:S01]  /*2de0*/  FMNMX R88, R86, R91, !PT ;  /* 0x0000005b56587209 */ /* 0x000fe20007800000 */
[----:B------:R-:W3:Y:S03]  /*2df0*/  SHFL.BFLY PT, R17, R80, 0x1, 0x1f ;  /* 0x0c201f0050117f89 */ /* 0x000ee600000e0000 */
[----:B------:R-:W-:-:S05]  /*2e00*/  FMNMX R88, R87, R88, !PT ;  /* 0x0000005857587209 */ /* 0x000fca0007800000 */
[----:B------:R-:W4:Y:S01]  /*2e10*/  SHFL.BFLY PT, R91, R88, 0x1, 0x1f ;  /* 0x0c201f00585b7f89 */ /* 0x000f2200000e0000 */
[----:B---3--:R-:W-:-:S05]  /*2e20*/  FMNMX R17, R80, R17, !PT ;  /* 0x0000001150117209 */ /* 0x008fca0007800000 */
[----:B------:R-:W3:Y:S01]  /*2e30*/  SHFL.BFLY PT, R90, R17, 0x2, 0x1f ;  /* 0x0c401f00115a7f89 */ /* 0x000ee200000e0000 */
[----:B----4-:R-:W-:-:S05]  /*2e40*/  FMNMX R91, R88, R91, !PT ;  /* 0x0000005b585b7209 */ /* 0x010fca0007800000 */
[----:B------:R-:W4:Y:S01]  /*2e50*/  SHFL.BFLY PT, R188, R91, 0x2, 0x1f ;  /* 0x0c401f005bbc7f89 */ /* 0x000f2200000e0000 */
[----:B---3--:R-:W-:-:S04]  /*2e60*/  FMNMX R189, R17, R90, !PT ;  /* 0x0000005a11bd7209 */ /* 0x008fc80007800000 */
[----:B------:R-:W-:Y:S02]  /*2e70*/  FSETP.NEU.AND P1, PT, R189, -INF , PT ;  /* 0xff800000bd00780b */ /* 0x000fe40003f2d000 */
[----:B----4-:R-:W-:Y:S02]  /*2e80*/  FMNMX R188, R91, R188, !PT ;  /* 0x000000bc5bbc7209 */ /* 0x010fe40007800000 */
[----:B------:R-:W-:Y:S02]  /*2e90*/  FSEL R17, R189, RZ, P1 ;  /* 0x000000ffbd117208 */ /* 0x000fe40000800000 */
[----:B------:R-:W-:-:S03]  /*2ea0*/  FSETP.NEU.AND P1, PT, R188, -INF , PT ;  /* 0xff800000bc00780b */ /* 0x000fc60003f2d000 */
[----:B------:R-:W-:Y:S01]  /*2eb0*/  FMUL R80, R17, UR7 ;  /* 0x0000000711507c20 */ /* 0x000fe20008400000 */
[----:B------:R-:W-:Y:S01]  /*2ec0*/  FSEL R17, R188, RZ, P1 ;  /* 0x000000ffbc117208 */ /* 0x000fe20000800000 */
[----:B------:R-:W-:Y:S02]  /*2ed0*/  ULDC UR7, c[0x0][0x604] ;  /* 0x0001810000077ab9 */ /* 0x000fe40000000800 */
[--C-:B------:R-:W-:Y:S01]  /*2ee0*/  FFMA R133, R76, UR10, -R80.reuse ;  /* 0x0000000a4c857c23 */ /* 0x100fe20008000850 */
[----:B------:R-:W-:Y:S01]  /*2ef0*/  ULDC UR10, c[0x0][0x604] ;  /* 0x00018100000a7ab9 */ /* 0x000fe20000000800 */
[--C-:B------:R-:W-:Y:S01]  /*2f00*/  FFMA R137, R69, UR13, -R80.reuse ;  /* 0x0000000d45897c23 */ /* 0x100fe20008000850 */
[----:B------:R-:W-:Y:S01]  /*2f10*/  FMUL R163, R17, UR10 ;  /* 0x0000000a11a37c20 */ /* 0x000fe20008400000 */
[----:B------:R-:W-:Y:S01]  /*2f20*/  ULDC UR13, c[0x0][0x604] ;  /* 0x00018100000d7ab9 */ /* 0x000fe20000000800 */
[--C-:B------:R-:W-:Y:S01]  /*2f30*/  FFMA R135, R57, UR19, -R80.reuse ;  /* 0x0000001339877c23 */ /* 0x100fe20008000850 */
[----:B------:R-:W-:Y:S01]  /*2f40*/  ULDC UR19, c[0x0][0x604] ;  /* 0x0001810000137ab9 */ /* 0x000fe20000000800 */
[--C-:B------:R-:W-:Y:S01]  /*2f50*/  FFMA R17, R26, UR13, -R163.reuse ;  /* 0x0000000d1a117c23 */ /* 0x100fe200080008a3 */
[--C-:B------:R-:W-:Y:S01]  /*2f60*/  FFMA R27, R27, UR19, -R163.reuse ;  /* 0x000000131b1b7c23 */ /* 0x100fe200080008a3 */
[--C-:B------:R-:W-:Y:S01]  /*2f70*/  FFMA R24, R24, UR39, -R80.reuse ;  /* 0x0000002718187c23 */ /* 0x100fe20008000850 */
[--C-:B------:R-:W-:Y:S01]  /*2f80*/  FFMA R140, R53, UR21, -R80.reuse ;  /* 0x00000015358c7c23 */ /* 0x100fe20008000850 */
[--C-:B------:R-:W-:Y:S01]  /*2f90*/  FFMA R132, R56, UR20, -R80.reuse ;  /* 0x0000001438847c23 */ /* 0x100fe20008000850 */
[----:B------:R-:W-:Y:S01]  /*2fa0*/  FSETP.GEU.AND P4, PT, R17, -126, PT ;  /* 0xc2fc00001100780b */ /* 0x000fe20003f8e000 */
[----:B------:R-:W-:Y:S01]  /*2fb0*/  ULDC UR20, c[0x0][0x604] ;  /* 0x0001810000147ab9 */ /* 0x000fe20000000800 */
[----:B------:R-:W-:Y:S01]  /*2fc0*/  FSETP.GEU.AND P5, PT, R27, -126, PT ;  /* 0xc2fc00001b00780b */ /* 0x000fe20003fae000 */
[----:B------:R-:W-:Y:S01]  /*2fd0*/  ULDC UR21, c[0x0][0x604] ;  /* 0x0001810000157ab9 */ /* 0x000fe20000000800 */
[----:B------:R-:W-:Y:S01]  /*2fe0*/  FSETP.GEU.AND P6, PT, R24, -126, PT ;  /* 0xc2fc00001800780b */ /* 0x000fe20003fce000 */
[--C-:B------:R-:W-:Y:S01]  /*2ff0*/  FFMA R25, R25, UR38, -R80.reuse ;  /* 0x0000002619197c23 */ /* 0x100fe20008000850 */
[--C-:B------:R-:W-:Y:S01]  /*3000*/  FFMA R28, R28, UR6, -R80.reuse ;  /* 0x000000061c1c7c23 */ /* 0x100fe20008000850 */
[--C-:B------:R-:W-:Y:S01]  /*3010*/  FFMA R29, R29, UR35, -R80.reuse ;  /* 0x000000231d1d7c23 */ /* 0x100fe20008000850 */
[----:B------:R-:W-:Y:S01]  /*3020*/  P2R R26, PR, RZ, 0x40 ;  /* 0x00000040ff1a7803 */ /* 0x000fe20000000000 */
[--C-:B------:R-:W-:Y:S01]  /*3030*/  FFMA R30, R30, UR20, -R163.reuse ;  /* 0x000000141e1e7c23 */ /* 0x100fe200080008a3 */
[--C-:B------:R-:W-:Y:S01]  /*3040*/  FFMA R31, R31, UR21, -R163.reuse ;  /* 0x000000151f1f7c23 */ /* 0x100fe200080008a3 */
[----:B------:R-:W-:Y:S01]  /*3050*/  FSETP.GEU.AND P3, PT, R25, -126, PT ;  /* 0xc2fc00001900780b */ /* 0x000fe20003f6e000 */
[--C-:B------:R-:W-:Y:S01]  /*3060*/  FFMA R155, R32, UR34, -R80.reuse ;  /* 0x00000022209b7c23 */ /* 0x100fe20008000850 */
[----:B------:R-:W-:Y:S01]  /*3070*/  @!P4 FMUL R17, R17, 0.5 ;  /* 0x3f0000001111c820 */ /* 0x000fe20000400000 */
[----:B------:R-:W-:Y:S01]  /*3080*/  FSETP.GEU.AND P1, PT, R30, -126, PT ;  /* 0xc2fc00001e00780b */ /* 0x000fe20003f2e000 */
[----:B------:R-:W-:Y:S01]  /*3090*/  @!P5 FMUL R27, R27, 0.5 ;  /* 0x3f0000001b1bd820 */ /* 0x000fe20000400000 */
[----:B------:R-:W-:Y:S01]  /*30a0*/  FSETP.GEU.AND P2, PT, R31, -126, PT ;  /* 0xc2fc00001f00780b */ /* 0x000fe20003f4e000 */
[----:B------:R-:W-:Y:S01]  /*30b0*/  @!P6 FMUL R24, R24, 0.5 ;  /* 0x3f0000001818e820 */ /* 0x000fe20000400000 */
[----:B------:R-:W3:Y:S01]  /*30c0*/  SYNCS.PHASECHK.TRANS64.TRYWAIT P6, [R2+URZ+0x36008], R89 ;  /* 0x03600859020075a7 */ /* 0x000ee200080c017f */
[----:B------:R-:W4:Y:S01]  /*30d0*/  MUFU.EX2 R17, R17 ;  /* 0x0000001100117308 */ /* 0x000f220000000800 */
[--C-:B------:R-:W-:Y:S01]  /*30e0*/  FFMA R154, R33, UR33, -R80.reuse ;  /* 0x00000021219a7c23 */ /* 0x100fe20008000850 */
[--C-:B------:R-:W-:Y:S01]  /*30f0*/  FFMA R153, R36, UR32, -R80.reuse ;  /* 0x0000002024997c23 */ /* 0x100fe20008000850 */
[--C-:B------:R-:W-:Y:S01]  /*3100*/  FFMA R152, R37, UR31, -R80.reuse ;  /* 0x0000001f25987c23 */ /* 0x100fe20008000850 */
[--C-:B------:R-:W-:Y:S01]  /*3110*/  FFMA R148, R40, UR29, -R80.reuse ;  /* 0x0000001d28947c23 */ /* 0x100fe20008000850 */
[----:B------:R-:W-:Y:S01]  /*3120*/  @!P3 FMUL R25, R25, 0.5 ;  /* 0x3f0000001919b820 */ /* 0x000fe20000400000 */
[--C-:B------:R-:W-:Y:S01]  /*3130*/  FFMA R149, R41, UR28, -R80.reuse ;  /* 0x0000001c29957c23 */ /* 0x100fe20008000850 */
[--C-:B------:R-:W-:Y:S01]  /*3140*/  FFMA R150, R44, UR27, -R80.reuse ;  /* 0x0000001b2c967c23 */ /* 0x100fe20008000850 */
[----:B------:R-:W5:Y:S01]  /*3150*/  MUFU.EX2 R126, R27 ;  /* 0x0000001b007e7308 */ /* 0x000f620000000800 */
[----:B------:R-:W-:Y:S01]  /*3160*/  @!P1 FMUL R30, R30, 0.5 ;  /* 0x3f0000001e1e9820 */ /* 0x000fe20000400000 */
[----:B------:R-:W-:Y:S01]  /*3170*/  @!P2 FMUL R31, R31, 0.5 ;  /* 0x3f0000001f1fa820 */ /* 0x000fe20000400000 */
[--C-:B------:R-:W-:Y:S01]  /*3180*/  FFMA R151, R45, UR26, -R80.reuse ;  /* 0x0000001a2d977c23 */ /* 0x100fe20008000850 */
[--C-:B------:R-:W-:Y:S01]  /*3190*/  FFMA R143, R48, UR25, -R80.reuse ;  /* 0x00000019308f7c23 */ /* 0x100fe20008000850 */
[--C-:B------:R-:W-:Y:S01]  /*31a0*/  FFMA R142, R49, UR24, -R80.reuse ;  /* 0x00000018318e7c23 */ /* 0x100fe20008000850 */
[--C-:B------:R-:W-:Y:S01]  /*31b0*/  FFMA R141, R52, UR22, -R80.reuse ;  /* 0x00000016348d7c23 */ /* 0x100fe20008000850 */
[--C-:B------:R-:W-:Y:S01]  /*31c0*/  FFMA R138, R60, UR18, -R80.reuse ;  /* 0x000000123c8a7c23 */ /* 0x100fe20008000850 */
[----:B------:R1:W1:Y:S01]  /*31d0*/  MUFU.EX2 R144, R30 ;  /* 0x0000001e00907308 */ /* 0x0002620000000800 */
[----:B----4-:R-:W-:Y:S01]  /*31e0*/  @!P4 FMUL R17, R17, R17 ;  /* 0x000000111111c220 */ /* 0x010fe20000400000 */
[----:B------:R-:W-:Y:S01]  /*31f0*/  FSETP.GEU.AND P4, PT, R28, -126, PT ;  /* 0xc2fc00001c00780b */ /* 0x000fe20003f8e000 */
[--C-:B------:R-:W-:Y:S01]  /*3200*/  FFMA R139, R61, UR17, -R80.reuse ;  /* 0x000000113d8b7c23 */ /* 0x100fe20008000850 */
[--C-:B------:R-:W-:Y:S01]  /*3210*/  FFMA R125, R64, UR16, -R80.reuse ;  /* 0x00000010407d7c23 */ /* 0x100fe20008000850 */
[--C-:B------:R-:W-:Y:S01]  /*3220*/  FFMA R131, R65, UR15, -R80.reuse ;  /* 0x0000000f41837c23 */ /* 0x100fe20008000850 */
[--C-:B------:R-:W-:Y:S01]  /*3230*/  FFMA R134, R68, UR14, -R80.reuse ;  /* 0x0000000e44867c23 */ /* 0x100fe20008000850 */
[--C-:B------:R-:W-:Y:S01]  /*3240*/  FFMA R124, R72, UR12, -R80.reuse ;  /* 0x0000000c487c7c23 */ /* 0x100fe20008000850 */
[----:B------:R4:W1:Y:S01]  /*3250*/  MUFU.EX2 R145, R31 ;  /* 0x0000001f00917308 */ /* 0x0008620000000800 */
[----:B-----5:R-:W-:Y:S01]  /*3260*/  @!P5 FMUL R126, R126, R126 ;  /* 0x0000007e7e7ed220 */ /* 0x020fe20000400000 */
[----:B------:R-:W-:Y:S01]  /*3270*/  FSETP.GEU.AND P5, PT, R29, -126, PT ;  /* 0xc2fc00001d00780b */ /* 0x000fe20003fae000 */
[--C-:B------:R-:W-:Y:S01]  /*3280*/  FFMA R130, R73, UR11, -R80.reuse ;  /* 0x0000000b49827c23 */ /* 0x100fe20008000850 */
[--C-:B------:R-:W-:Y:S01]  /*3290*/  FFMA R136, R77, UR9, -R80.reuse ;  /* 0x000000094d887c23 */ /* 0x100fe20008000850 */
[--C-:B------:R-:W-:Y:S01]  /*32a0*/  FFMA R23, R23, UR8, -R80.reuse ;  /* 0x0000000817177c23 */ /* 0x100fe20008000850 */
[--C-:B------:R-:W-:Y:S01]  /*32b0*/  FFMA R129, R81, UR7, -R80.reuse ;  /* 0x0000000751817c23 */ /* 0x100fe20008000850 */
[----:B------:R-:W-:Y:S01]  /*32c0*/  @!P4 FMUL R28, R28, 0.5 ;  /* 0x3f0000001c1cc820 */ /* 0x000fe20000400000 */
[----:B------:R4:W1:Y:S01]  /*32d0*/  MUFU.EX2 R146, R24 ;  /* 0x0000001800927308 */ /* 0x0008620000000800 */
[----:B------:R-:W-:Y:S01]  /*32e0*/  ULDC UR6, c[0x0][0x604] ;  /* 0x0001810000067ab9 */ /* 0x000fe20000000800 */
[----:B------:R-:W-:Y:S01]  /*32f0*/  ULDC UR7, c[0x0][0x604] ;  /* 0x0001810000077ab9 */ /* 0x000fe20000000800 */
[----:B------:R-:W-:Y:S01]  /*3300*/  ULDC UR9, c[0x0][0x604] ;  /* 0x0001810000097ab9 */ /* 0x000fe20000000800 */
[----:B------:R-:W-:Y:S01]  /*3310*/  ULDC UR8, c[0x0][0x604] ;  /* 0x0001810000087ab9 */ /* 0x000fe20000000800 */
[----:B------:R-:W-:Y:S01]  /*3320*/  ULDC UR12, c[0x0][0x604] ;  /* 0x00018100000c7ab9 */ /* 0x000fe20000000800 */
[----:B------:R-:W-:Y:S01]  /*3330*/  ULDC UR11, c[0x0][0x604] ;  /* 0x00018100000b7ab9 */ /* 0x000fe20000000800 */
        /* <DEDUP_REMOVED lines=8> */
[----:B------:R-:W-:Y:S01]  /*33c0*/  ULDC UR13, c[0x0][0x604] ;  /* 0x00018100000d7ab9 */ /* 0x000fe20000000800 */
        /* <DEDUP_REMOVED lines=19> */
[--C-:B------:R-:W-:Y:S01]  /*3500*/  FFMA R162, R34, UR6, -R163.reuse ;  /* 0x0000000622a27c23 */ /* 0x100fe200080008a3 */
        /* <DEDUP_REMOVED lines=27> */
[----:B------:R-:W-:Y:S01]  /*36c0*/  FFMA R127, R85, UR38, -R80 ;  /* 0x00000026557f7c23 */ /* 0x000fe20008000850 */
[----:B------:R-:W-:Y:S01]  /*36d0*/  FFMA R163, R87, UR35, -R163 ;  /* 0x0000002357a37c23 */ /* 0x000fe200080008a3 */
[----:B-1-34-:R-:W-:Y:S06]  /*36e0*/  @!P6 BRA `(.L_x_23) ;  /* 0x000000b40044e947 */ /* 0x01afec0003800000 */
.L_x_87:
[----:B------:R-:W-:Y:S01]  /*36f0*/  ISETP.NE.AND P6, PT, R26, RZ, PT ;  /* 0x000000ff1a00720c */ /* 0x000fe20003fc5270 */
[----:B------:R-:W-:Y:S01]  /*3700*/  @!P1 FMUL R144, R144, R144 ;  /* 0x0000009090909220 */ /* 0x000fe20000400000 */
[----:B------:R-:W-:Y:S01]  /*3710*/  @!P2 FMUL R145, R145, R145 ;  /* 0x000000919191a220 */ /* 0x000fe20000400000 */
[----:B------:R-:W-:Y:S01]  /*3720*/  @!P3 FMUL R147, R147, R147 ;  /* 0x000000939393b220 */ /* 0x000fe20000400000 */
[----:B------:R-:W-:Y:S01]  /*3730*/  @!P4 FMUL R156, R156, R156 ;  /* 0x0000009c9c9cc220 */ /* 0x000fe20000400000 */
[----:B------:R-:W-:Y:S01]  /*3740*/  @!P5 FMUL R157, R157, R157 ;  /* 0x0000009d9d9dd220 */ /* 0x000fe20000400000 */
[----:B------:R-:W-:Y:S01]  /*3750*/  ULOP3.LUT UR23, UR23, 0x4000000, URZ, 0xfc, !UPT ;  /* 0x0400000017177892 */ /* 0x000fe2000f8efc3f */
[----:B------:R-:W-:Y:S01]  /*3760*/  F2FP.F16.F32.PACK_AB R121, R126, R17 ;  /* 0x000000117e79723e */ /* 0x000fe200000000ff */
[----:B------:R-:W-:Y:S01]  /*3770*/  UMOV UR7, 0x40000040 ;  /* 0x4000004000077882 */ /* 0x000fe20000000000 */
[----:B------:R-:W-:Y:S01]  /*3780*/  F2FP.F16.F32.PACK_AB R123, R145, R144 ;  /* 0x00000090917b723e */ /* 0x000fe200000000ff */
[----:B------:R-:W-:Y:S01]  /*3790*/  UIADD3 UR6, UR23, 0xc00, URZ ;  /* 0x00000c0017067890 */ /* 0x000fe2000fffe03f */
[----:B------:R-:W-:Y:S01]  /*37a0*/  F2FP.F16.F32.PACK_AB R122, R157, R156 ;  /* 0x0000009c9d7a723e */ /* 0x000fe200000000ff */
[----:B------:R-:W-:Y:S01]  /*37b0*/  ULDC UR14, c[0x0][0x604] ;  /* 0x00018100000e7ab9 */ /* 0x000fe20000000800 */
[----:B------:R-:W-:Y:S01]  /*37c0*/  @!P6 FMUL R146, R146, R146 ;  /* 0x000000929292e220 */ /* 0x000fe20000400000 */
[----:B------:R-:W-:Y:S01]  /*37d0*/  FSETP.GEU.AND P1, PT, R162, -126, PT ;  /* 0xc2fc0000a200780b */ /* 0x000fe20003f2e000 */
[----:B------:R-:W-:Y:S01]  /*37e0*/  ULDC UR15, c[0x0][0x28c] ;  /* 0x0000a300000f7ab9 */ /* 0x000fe20000000800 */
[----:B------:R-:W-:-:S02]  /*37f0*/  FSETP.GEU.AND P6, PT, R165, -126, PT ;  /* 0xc2fc0000a500780b */ /* 0x000fc40003fce000 */
[----:B------:R-:W-:Y:S02]  /*3800*/  F2FP.F16.F32.PACK_AB R120, R147, R146 ;  /* 0x000000929378723e */ /* 0x000fe400000000ff */
[----:B------:R-:W-:Y:S02]  /*3810*/  FSETP.GEU.AND P5, PT, R166, -126, PT ;  /* 0xc2fc0000a600780b */ /* 0x000fe40003fae000 */
[----:B-12---:R-:W-:Y:S01]  /*3820*/  WARPGROUP.ARRIVE ;  /* 0x00000000000079c5 */ /* 0x006fe20000000000 */
[----:B------:R-:W-:Y:S02]  /*3830*/  FSETP.GEU.AND P4, PT, R169, -126, PT ;  /* 0xc2fc0000a900780b */ /* 0x000fe40003f8e000 */
[----:B------:R-:W-:Y:S02]  /*3840*/  FSETP.GEU.AND P3, PT, R155, -126, PT ;  /* 0xc2fc00009b00780b */ /* 0x000fe40003f6e000 */
[----:B------:R-:W-:Y:S01]  /*3850*/  @!P1 FMUL R162, R162, 0.5 ;  /* 0x3f000000a2a29820 */ /* 0x000fe20000400000 */
[----:B------:R-:W-:Y:S01]  /*3860*/  HGMMA.64x192x16.F32 R24, R120, gdesc[UR4].tnspB, RZ, !UPT, gsb0 ;  /* 0x42e0000478187df0 */ /* 0x000fe2000c0008ff */
[----:B------:R-:W-:Y:S01]  /*3870*/  @!P6 FMUL R165, R165, 0.5 ;  /* 0x3f000000a5a5e820 */ /* 0x000fe20000400000 */
[----:B------:R-:W-:Y:S01]  /*3880*/  FSETP.GEU.AND P2, PT, R154, -126, PT ;  /* 0xc2fc00009a00780b */ /* 0x000fe20003f4e000 */
[----:B------:R-:W-:Y:S01]  /*3890*/  UIADD3 UR6, UR23, 0xc80, URZ ;  /* 0x00000c8017067890 */ /* 0x000fe2000fffe03f */
[----:B------:R-:W-:Y:S01]  /*38a0*/  IADD3 R184, R184, 0x80, RZ ;  /* 0x00000080b8b87810 */ /* 0x000fe20007ffe0ff */
[----:B------:R-:W1:Y:S01]  /*38b0*/  MUFU.EX2 R162, R162 ;  /* 0x000000a200a27308 */ /* 0x000e620000000800 */
[----:B------:R-:W-:Y:S01]  /*38c0*/  @!P5 FMUL R166, R166, 0.5 ;  /* 0x3f000000a6a6d820 */ /* 0x000fe20000400000 */
[----:B------:R-:W-:Y:S01]  /*38d0*/  UMOV UR7, 0x40000040 ;  /* 0x4000004000077882 */ /* 0x000fe20000000000 */
[----:B------:R-:W-:Y:S01]  /*38e0*/  @!P4 FMUL R169, R169, 0.5 ;  /* 0x3f000000a9a9c820 */ /* 0x000fe20000400000 */
[----:B------:R-:W-:Y:S01]  /*38f0*/  LEA.HI.SX32 R190, R190, 0xffffffff, 0x19 ;  /* 0xffffffffbebe7811 */ /* 0x000fe200078fcaff */
[----:B------:R-:W-:-:S03]  /*3900*/  @!P3 FMUL R155, R155, 0.5 ;  /* 0x3f0000009b9bb820 */ /* 0x000fc60000400000 */
[----:B------:R-:W2:Y:S02]  /*3910*/  MUFU.EX2 R165, R165 ;  /* 0x000000a500a57308 */ /* 0x000ea40000000800 */
[----:B------:R-:W-:-:S06]  /*3920*/  @!P2 FMUL R154, R154, 0.5 ;  /* 0x3f0000009a9aa820 */ /* 0x000fcc0000400000 */
[----:B------:R-:W3:Y:S01]  /*3930*/  MUFU.EX2 R166, R166 ;  /* 0x000000a600a67308 */ /* 0x000ee20000000800 */
[----:B-1----:R-:W-:Y:S01]  /*3940*/  @!P1 FMUL R162, R162, R162 ;  /* 0x000000a2a2a29220 */ /* 0x002fe20000400000 */
[----:B------:R-:W-:-:S06]  /*3950*/  FSETP.GEU.AND P1, PT, R153, -126, PT ;  /* 0xc2fc00009900780b */ /* 0x000fcc0003f2e000 */
[----:B------:R-:W1:Y:S01]  /*3960*/  MUFU.EX2 R169, R169 ;  /* 0x000000a900a97308 */ /* 0x000e620000000800 */
[----:B--2---:R-:W-:Y:S01]  /*3970*/  @!P6 FMUL R165, R165, R165 ;  /* 0x000000a5a5a5e220 */ /* 0x004fe20000400000 */
[----:B------:R-:W-:-:S05]  /*3980*/  FSETP.GEU.AND P6, PT, R152, -126, PT ;  /* 0xc2fc00009800780b */ /* 0x000fca0003fce000 */
[----:B------:R-:W-:Y:S01]  /*3990*/  @!P1 FMUL R153, R153, 0.5 ;  /* 0x3f00000099999820 */ /* 0x000fe20000400000 */
[----:B------:R-:W2:Y:S01]  /*39a0*/  MUFU.EX2 R155, R155 ;  /* 0x0000009b009b7308 */ /* 0x000ea20000000800 */
[----:B---3--:R-:W-:Y:S01]  /*39b0*/  @!P5 FMUL R166, R166, R166 ;  /* 0x000000a6a6a6d220 */ /* 0x008fe20000400000 */
[----:B------:R-:W-:-:S05]  /*39c0*/  FSETP.GEU.AND P5, PT, R180, -126, PT ;  /* 0xc2fc0000b400780b */ /* 0x000fca0003fae000 */
[----:B------:R-:W-:Y:S01]  /*39d0*/  @!P6 FMUL R152, R152, 0.5 ;  /* 0x3f0000009898e820 */ /* 0x000fe20000400000 */
[----:B------:R-:W3:Y:S01]  /*39e0*/  MUFU.EX2 R172, R154 ;  /* 0x0000009a00ac7308 */ /* 0x000ee20000000800 */
[----:B-1----:R-:W-:Y:S01]  /*39f0*/  @!P4 FMUL R169, R169, R169 ;  /* 0x000000a9a9a9c220 */ /* 0x002fe20000400000 */
[----:B------:R-:W-:-:S05]  /*3a00*/  FSETP.GEU.AND P4, PT, R177, -126, PT ;  /* 0xc2fc0000b100780b */ /* 0x000fca0003f8e000 */
[----:B------:R-:W-:Y:S01]  /*3a10*/  @!P5 FMUL R180, R180, 0.5 ;  /* 0x3f000000b4b4d820 */ /* 0x000fe20000400000 */
        /* <DEDUP_REMOVED lines=66> */
[----:B------:R-:W-:-:S03]  /*3e40*/  FSETP.GEU.AND P4, PT, R175, -126, PT ;  /* 0xc2fc0000af00780b */ /* 0x000fc60003f8e000 */
[----:B------:R-:W-:Y:S02]  /*3e50*/  FADD R145, R145, R198 ;  /* 0x000000c691917221 */ /* 0x000fe40000000000 */
        /* <DEDUP_REMOVED lines=10> */
[----:B------:R-:W-:Y:S02]  /*3f00*/  WARPGROUP.DEPBAR.LE gsb0, 0x0 ;  /* 0x00008000000079c5 */ /* 0x000fe40000010000 */
[----:B------:R-:W-:Y:S01]  /*3f10*/  F2FP.F16.F32.PACK_AB R121, R165, R162 ;  /* 0x000000a2a579723e */ /* 0x000fe200000000ff */
[----:B---3--:R-:W-:Y:S01]  /*3f20*/  @!P5 FMUL R191, R191, R191 ;  /* 0x000000bfbfbfd220 */ /* 0x008fe20000400000 */
[----:B------:R-:W-:Y:S02]  /*3f30*/  F2FP.F16.F32.PACK_AB R123, R169, R166 ;  /* 0x000000a6a97b723e */ /* 0x000fe400000000ff */
[----:B------:R-:W-:Y:S01]  /*3f40*/  F2FP.F16.F32.PACK_AB R120, R172, R155 ;  /* 0x0000009bac78723e */ /* 0x000fe200000000ff */
[----:B------:R-:W-:Y:S01]  /*3f50*/  @!P6 FMUL R140, R140, 0.5 ;  /* 0x3f0000008c8ce820 */ /* 0x000fe20000400000 */
[----:B------:R-:W-:Y:S01]  /*3f60*/  F2FP.F16.F32.PACK_AB R122, R176, R173 ;  /* 0x000000adb07a723e */ /* 0x000fe200000000ff */
[----:B------:R-:W3:Y:S01]  /*3f70*/  MUFU.EX2 R150, R141 ;  /* 0x0000008d00967308 */ /* 0x000ee20000000800 */
[----:B-1----:R-:W-:Y:S01]  /*3f80*/  @!P2 FMUL R142, R142, R142 ;  /* 0x0000008e8e8ea220 */ /* 0x002fe20000400000 */
[----:B------:R-:W-:Y:S01]  /*3f90*/  FSETP.GEU.AND P5, PT, R174, -126, PT ;  /* 0xc2fc0000ae00780b */ /* 0x000fe20003fae000 */
[----:B------:R-:W-:Y:S01]  /*3fa0*/  WARPGROUP.ARRIVE ;  /* 0x00000000000079c5 */ /* 0x000fe20000000000 */
[----:B------:R-:W-:Y:S01]  /*3fb0*/  FSETP.GEU.AND P2, PT, R131, -126, PT ;  /* 0xc2fc00008300780b */ /* 0x000fe20003f4e000 */
[----:B------:R-:W-:Y:S01]  /*3fc0*/  FADD R144, R144, R191 ;  /* 0x000000bf90907221 */ /* 0x000fe20000000000 */
[----:B--2---:R-:W-:-:S02]  /*3fd0*/  @!P4 FMUL R200, R200, R200 ;  /* 0x000000c8c8c8c220 */ /* 0x004fc40000400000 */
[----:B------:R-:W1:Y:S01]  /*3fe0*/  MUFU.EX2 R149, R140 ;  /* 0x0000008c00957308 */ /* 0x000e620000000800 */
[----:B------:R-:W-:Y:S01]  /*3ff0*/  HGMMA.64x192x16.F32 R24, R120, gdesc[UR4].tnspB, R24, gsb0 ;  /* 0x42e0000478187df0 */ /* 0x000fe20008000818 */
[----:B------:R-:W-:Y:S01]  /*4000*/  UIADD3 UR6, UR23, 0xd00, URZ ;  /* 0x00000d0017067890 */ /* 0x000fe2000fffe03f */
[----:B------:R-:W-:Y:S01]  /*4010*/  FSETP.GEU.AND P4, PT, R170, -126, PT ;  /* 0xc2fc0000aa00780b */ /* 0x000fe20003f8e000 */
[----:B------:R-:W-:Y:S01]  /*4020*/  UMOV UR7, 0x40000040 ;  /* 0x4000004000077882 */ /* 0x000fe20000000000 */
[----:B------:R-:W-:Y:S02]  /*4030*/  FADD R169, R169, R200 ;  /* 0x000000c8a9a97221 */ /* 0x000fe40000000000 */
[----:B------:R-:W-:Y:S01]  /*4040*/  @!P5 FMUL R174, R174, 0.5 ;  /* 0x3f000000aeaed820 */ /* 0x000fe20000400000 */
[----:B------:R-:W2:Y:S01]  /*4050*/  MUFU.EX2 R141, R132 ;  /* 0x00000084008d7308 */ /* 0x000ea20000000800 */
[----:B---3--:R-:W-:Y:S01]  /*4060*/  @!P1 FMUL R150, R150, R150 ;  /* 0x0000009696969220 */ /* 0x008fe20000400000 */
[----:B------:R-:W-:Y:S01]  /*4070*/  FSETP.GEU.AND P1, PT, R193, -126, PT ;  /* 0xc2fc0000c100780b */ /* 0x000fe20003f2e000 */
[----:B------:R-:W-:-:S05]  /*4080*/  @!P2 FMUL R131, R131, 0.5 ;  /* 0x3f0000008383a820 */ /* 0x000fca0000400000 */
[----:B------:R-:W3:Y:S01]  /*4090*/  MUFU.EX2 R197, R174 ;  /* 0x000000ae00c57308 */ /* 0x000ee20000000800 */
[----:B-1----:R-:W-:Y:S01]  /*40a0*/  @!P6 FMUL R149, R149, R149 ;  /* 0x000000959595e220 */ /* 0x002fe20000400000 */
[----:B------:R-:W-:Y:S01]  /*40b0*/  FSETP.GEU.AND P6, PT, R195, -126, PT ;  /* 0xc2fc0000c300780b */ /* 0x000fe20003fce000 */
[----:B------:R-:W-:-:S04]  /*40c0*/  @!P4 FMUL R170, R170, 0.5 ;  /* 0x3f000000aaaac820 */ /* 0x000fc80000400000 */
        /* <DEDUP_REMOVED lines=16> */
[----:B------:R-:W-:-:S03]  /*41d0*/  FSETP.GEU.AND P1, PT, R138, -126, PT ;  /* 0xc2fc00008a00780b */ /* 0x000fc60003f2e000 */
[----:B------:R-:W-:Y:S02]  /*41e0*/  FADD R17, R17, R194 ;  /* 0x000000c211117221 */ /* 0x000fe40000000000 */
        /* <DEDUP_REMOVED lines=31> */
[----:B-1----:R-:W-:-:S06]  /*43e0*/  @!P5 FMUL R160, R160, R160 ;  /* 0x000000a0a0a0d220 */ /* 0x002fcc0000400000 */
[----:B------:R-:W-:Y:S01]  /*43f0*/  @!P3 FMUL R23, R23, 0.5 ;  /* 0x3f0000001717b820 */ /* 0x000fe20000400000 */
[----:B------:R-:W1:Y:S01]  /*4400*/  MUFU.EX2 R196, R171 ;  /* 0x000000ab00c47308 */ /* 0x000e620000000800 */
[----:B--2---:R-:W-:-:S07]  /*4410*/  @!P4 FMUL R163, R163, R163 ;  /* 0x000000a3a3a3c220 */ /* 0x004fce0000400000 */
[----:B------:R-:W2:Y:S01]  /*4420*/  MUFU.EX2 R23, R23 ;  /* 0x0000001700177308 */ /* 0x000ea20000000800 */
[----:B---3--:R-:W-:Y:S01]  /*4430*/  @!P1 FMUL R193, R193, R193 ;  /* 0x000000c1c1c19220 */ /* 0x008fe20000400000 */
[----:B------:R-:W-:-:S03]  /*4440*/  FSETP.GEU.AND P1, PT, R134, -126, PT ;  /* 0xc2fc00008600780b */ /* 0x000fc60003f2e000 */
[----:B------:R-:W-:Y:S01]  /*4450*/  FADD R162, R162, R193 ;  /* 0x000000c1a2a27221 */ /* 0x000fe20000000000 */
[----:B-1----:R-:W-:Y:S01]  /*4460*/  @!P6 FMUL R196, R196, R196 ;  /* 0x000000c4c4c4e220 */ /* 0x002fe20000400000 */
[----:B------:R-:W-:-:S03]  /*4470*/  FSETP.GEU.AND P6, PT, R137, -126, PT ;  /* 0xc2fc00008900780b */ /* 0x000fc60003fce000 */
[----:B------:R-:W-:-:S05]  /*4480*/  FADD R165, R165, R196 ;  /* 0x000000c4a5a57221 */ /* 0x000fca0000000000 */
[----:B------:R-:W-:Y:S01]  /*4490*/  @!P1 FMUL R134, R134, 0.5 ;  /* 0x3f00000086869820 */ /* 0x000fe20000400000 */
[----:B--2---:R-:W-:-:S03]  /*44a0*/  @!P3 FMUL R23, R23, R23 ;  /* 0x000000171717b220 */ /* 0x004fc60000400000 */
[----:B------:R-:W1:Y:S01]  /*44b0*/  MUFU.EX2 R138, R134 ;  /* 0x00000086008a7308 */ /* 0x000e620000000800 */
[----:B------:R-:W-:-:S07]  /*44c0*/  @!P6 FMUL R137, R137, 0.5 ;  /* 0x3f0000008989e820 */ /* 0x000fce0000400000 */
[----:B------:R-:W2:Y:S08]  /*44d0*/  MUFU.EX2 R139, R137 ;  /* 0x00000089008b7308 */ /* 0x000eb00000000800 */
[----:B------:R-:W3:Y:S01]  /*44e0*/  MUFU.EX2 R134, R130 ;  /* 0x0000008200867308 */ /* 0x000ee20000000800 */
[----:B-1----:R-:W-:Y:S01]  /*44f0*/  @!P1 FMUL R138, R138, R138 ;  /* 0x0000008a8a8a9220 */ /* 0x002fe20000400000 */
[----:B------:R-:W-:Y:S01]  /*4500*/  FSETP.GEU.AND P1, PT, R161, -126, PT ;  /* 0xc2fc0000a100780b */ /* 0x000fe20003f2e000 */
[----:B--2---:R-:W-:Y:S01]  /*4510*/  @!P6 FMUL R139, R139, R139 ;  /* 0x0000008b8b8be220 */ /* 0x004fe20000400000 */
[----:B------:R-:W-:-:S11]  /*4520*/  FSETP.GEU.AND P6, PT, R164, -126, PT ;  /* 0xc2fc0000a400780b */ /* 0x000fd60003fce000 */
[----:B------:R-:W-:Y:S01]  /*4530*/  @!P1 FMUL R161, R161, 0.5 ;  /* 0x3f000000a1a19820 */ /* 0x000fe20000400000 */
[----:B---3--:R-:W-:Y:S01]  /*4540*/  @!P2 FMUL R134, R134, R134 ;  /* 0x000000868686a220 */ /* 0x008fe20000400000 */
[----:B------:R-:W-:-:S04]  /*4550*/  FSETP.GEU.AND P2, PT, R129, -126, PT ;  /* 0xc2fc00008100780b */ /* 0x000fc80003f4e000 */
[----:B------:R-:W1:Y:S01]  /*4560*/  MUFU.EX2 R161, R161 ;  /* 0x000000a100a17308 */ /* 0x000e620000000800 */
[----:B------:R-:W-:-:S07]  /*4570*/  @!P6 FMUL R164, R164, 0.5 ;  /* 0x3f000000a4a4e820 */ /* 0x000fce0000400000 */
[----:B------:R-:W2:Y:S01]  /*4580*/  MUFU.EX2 R168, R164 ;  /* 0x000000a400a87308 */ /* 0x000ea20000000800 */
[----:B------:R-:W-:-:S07]  /*4590*/  @!P2 FMUL R129, R129, 0.5 ;  /* 0x3f0000008181a820 */ /* 0x000fce0000400000 */
[----:B------:R-:W3:Y:S01]  /*45a0*/  MUFU.EX2 R124, R129 ;  /* 0x00000081007c7308 */ /* 0x000ee20000000800 */
[----:B-1----:R-:W-:Y:S01]  /*45b0*/  @!P1 FMUL R161, R161, R161 ;  /* 0x000000a1a1a19220 */ /* 0x002fe20000400000 */
[----:B------:R-:W-:Y:S01]  /*45c0*/  FSETP.GEU.AND P1, PT, R133, -126, PT ;  /* 0xc2fc00008500780b */ /* 0x000fe20003f2e000 */
[----:B------:R-:W-:Y:S02]  /*45d0*/  WARPGROUP.DEPBAR.LE gsb0, 0x0 ;  /* 0x00008000000079c5 */ /* 0x000fe40000010000 */
[----:B------:R-:W-:Y:S01]  /*45e0*/  F2FP.F16.F32.PACK_AB R121, R153, R152 ;  /* 0x000000989979723e */ /* 0x000fe200000000ff */
[----:B--2---:R-:W-:Y:S01]  /*45f0*/  @!P6 FMUL R168, R168, R168 ;  /* 0x000000a8a8a8e220 */ /* 0x004fe20000400000 */
[----:B------:R-:W-:Y:S01]  /*4600*/  F2FP.F16.F32.PACK_AB R123, R177, R154 ;  /* 0x0000009ab17b723e */ /* 0x000fe200000000ff */
[----:B------:R-:W-:Y:S01]  /*4610*/  FADD R152, R152, R161 ;  /* 0x000000a198987221 */ /* 0x000fe20000000000 */
[----:B------:R-:W-:Y:S01]  /*4620*/  F2FP.F16.F32.PACK_AB R120, R179, R148 ;  /* 0x00000094b378723e */ /* 0x000fe200000000ff */
[----:B------:R-:W-:Y:S01]  /*4630*/  FADD R153, R153, R168 ;  /* 0x000000a899997221 */ /* 0x000fe20000000000 */
[----:B------:R-:W-:-:S04]  /*4640*/  F2FP.F16.F32.PACK_AB R122, R181, R178 ;  /* 0x000000b2b57a723e */ /* 0x000fc800000000ff */
[----:B------:R-:W-:Y:S01]  /*4650*/  @!P1 FMUL R133, R133, 0.5 ;  /* 0x3f00000085859820 */ /* 0x000fe20000400000 */
[----:B------:R-:W-:Y:S01]  /*4660*/  FSETP.GEU.AND P6, PT, R136, -126, PT ;  /* 0xc2fc00008800780b */ /* 0x000fe20003fce000 */
[----:B---3--:R-:W-:Y:S01]  /*4670*/  @!P2 FMUL R124, R124, R124 ;  /* 0x0000007c7c7ca220 */ /* 0x008fe20000400000 */
[----:B------:R-:W-:Y:S01]  /*4680*/  WARPGROUP.ARRIVE ;  /* 0x00000000000079c5 */ /* 0x000fe20000000000 */
[----:B------:R-:W1:Y:S01]  /*4690*/  MUFU.EX2 R131, R133 ;  /* 0x0000008500837308 */ /* 0x000e620000000800 */
[----:B------:R-:W-:Y:S01]  /*46a0*/  FADD R148, R148, R125 ;  /* 0x0000007d94947221 */ /* 0x000fe20000000000 */
[----:B------:R-:W-:Y:S01]  /*46b0*/  FADD R179, R179, R134 ;  /* 0x00000086b3b37221 */ /* 0x000fe20000000000 */
[----:B------:R-:W-:Y:S01]  /*46c0*/  FADD R152, R17, R152 ;  /* 0x0000009811987221 */ /* 0x000fe20000000000 */
[----:B------:R-:W-:Y:S01]  /*46d0*/  FADD R126, R126, R153 ;  /* 0x000000997e7e7221 */ /* 0x000fe20000000000 */
[----:B------:R-:W-:Y:S01]  /*46e0*/  HGMMA.64x192x16.F32 R24, R120, gdesc[UR4].tnspB, R24, gsb0 ;  /* 0x42e0000478187df0 */ /* 0x000fe20008000818 */
[----:B------:R-:W-:Y:S01]  /*46f0*/  UIADD3 UR6, UR23, 0xd80, URZ ;  /* 0x00000d8017067890 */ /* 0x000fe2000fffe03f */
[----:B------:R-:W-:Y:S01]  /*4700*/  IADD3 R17, R2, 0x36020, RZ ;  /* 0x0003602002117810 */ /* 0x000fe20007ffe0ff */
[----:B------:R-:W-:-:S02]  /*4710*/  UMOV UR7, 0x40000040 ;  /* 0x4000004000077882 */ /* 0x000fc40000000000 */
[----:B------:R-:W-:-:S04]  /*4720*/  @!P6 FMUL R136, R136, 0.5 ;  /* 0x3f0000008888e820 */ /* 0x000fc80000400000 */
[----:B------:R-:W2:Y:S01]  /*4730*/  MUFU.EX2 R164, R136 ;  /* 0x0000008800a47308 */ /* 0x000ea20000000800 */
[----:B-1----:R-:W-:Y:S01]  /*4740*/  @!P1 FMUL R131, R131, R131 ;  /* 0x0000008383839220 */ /* 0x002fe20000400000 */
[----:B------:R-:W-:-:S03]  /*4750*/  FSETP.GEU.AND P1, PT, R158, -126, PT ;  /* 0xc2fc00009e00780b */ /* 0x000fc60003f2e000 */
[----:B------:R-:W-:Y:S01]  /*4760*/  FADD R178, R178, R131 ;  /* 0x00000083b2b27221 */ /* 0x000fe20000000000 */
[----:B--2---:R-:W-:Y:S01]  /*4770*/  @!P6 FMUL R164, R164, R164 ;  /* 0x000000a4a4a4e220 */ /* 0x004fe20000400000 */
[----:B------:R-:W-:-:S08]  /*4780*/  FSETP.GEU.AND P6, PT, R159, -126, PT ;  /* 0xc2fc00009f00780b */ /* 0x000fd00003fce000 */
[----:B------:R-:W-:Y:S01]  /*4790*/  @!P1 FMUL R158, R158, 0.5 ;  /* 0x3f0000009e9e9820 */ /* 0x000fe20000400000 */
[----:B------:R-:W-:-:S05]  /*47a0*/  FADD R181, R181, R164 ;  /* 0x000000a4b5b57221 */ /* 0x000fca0000000000 */
[----:B------:R-:W1:Y:S01]  /*47b0*/  MUFU.EX2 R158, R158 ;  /* 0x0000009e009e7308 */ /* 0x000e620000000800 */
[----:B------:R-:W-:-:S07]  /*47c0*/  @!P6 FMUL R159, R159, 0.5 ;  /* 0x3f0000009f9fe820 */ /* 0x000fce0000400000 */
[----:B------:R-:W2:Y:S01]  /*47d0*/  MUFU.EX2 R159, R159 ;  /* 0x0000009f009f7308 */ /* 0x000ea20000000800 */
[----:B-1----:R-:W-:Y:S01]  /*47e0*/  @!P1 FMUL R158, R158, R158 ;  /* 0x0000009e9e9e9220 */ /* 0x002fe20000400000 */
[----:B------:R-:W-:Y:S01]  /*47f0*/  FSETP.GEU.AND P1, PT, R128, -126, PT ;  /* 0xc2fc00008000780b */ /* 0x000fe20003f2e000 */
[----:B--2---:R-:W-:Y:S01]  /*4800*/  @!P6 FMUL R159, R159, R159 ;  /* 0x0000009f9f9fe220 */ /* 0x004fe20000400000 */
[----:B------:R-:W-:-:S11]  /*4810*/  FSETP.GEU.AND P6, PT, R127, -126, PT ;  /* 0xc2fc00007f00780b */ /* 0x000fd60003fce000 */
[----:B------:R-:W-:-:S04]  /*4820*/  @!P1 FMUL R128, R128, 0.5 ;  /* 0x3f00000080809820 */ /* 0x000fc80000400000 */
[----:B------:R-:W1:Y:S01]  /*4830*/  MUFU.EX2 R133, R128 ;  /* 0x0000008000857308 */ /* 0x000e620000000800 */
[----:B------:R-:W-:-:S07]  /*4840*/  @!P6 FMUL R127, R127, 0.5 ;  /* 0x3f0000007f7fe820 */ /* 0x000fce0000400000 */
[----:B------:R-:W2:Y:S01]  /*4850*/  MUFU.EX2 R130, R127 ;  /* 0x0000007f00827308 */ /* 0x000ea20000000800 */
[----:B-1----:R-:W-:Y:S01]  /*4860*/  @!P1 FMUL R133, R133, R133 ;  /* 0x0000008585859220 */ /* 0x002fe20000400000 */
[----:B------:R-:W-:Y:S01]  /*4870*/  ISETP.GE.AND P1, PT, R22, 0x101, PT ;  /* 0x000001011600780c */ /* 0x000fe20003f26270 */
[----:B--2---:R-:W-:Y:S01]  /*4880*/  @!P6 FMUL R130, R130, R130 ;  /* 0x000000828282e220 */ /* 0x004fe20000400000 */
[----:B------:R-:W-:Y:S02]  /*4890*/  WARPGROUP.DEPBAR.LE gsb0, 0x0 ;  /* 0x00008000000079c5 */ /* 0x000fe40000010000 */
[----:B------:R-:W-:Y:S01]  /*48a0*/  F2FP.F16.F32.PACK_AB R121, R192, R185 ;  /* 0x000000b9c079723e */ /* 0x000fe200000000ff */
[----:B------:R-:W-:Y:S01]  /*48b0*/  FADD R185, R185, R158 ;  /* 0x0000009eb9b97221 */ /* 0x000fe20000000000 */
[----:B------:R-:W-:Y:S01]  /*48c0*/  F2FP.F16.F32.PACK_AB R123, R182, R183 ;  /* 0x000000b7b67b723e */ /* 0x000fe200000000ff */
[----:B------:R-:W-:Y:S01]  /*48d0*/  FADD R192, R192, R159 ;  /* 0x0000009fc0c07221 */ /* 0x000fe20000000000 */
[----:B------:R-:W-:Y:S01]  /*48e0*/  F2FP.F16.F32.PACK_AB R120, R151, R180 ;  /* 0x000000b49778723e */ /* 0x000fe200000000ff */
[----:B------:R-:W-:Y:S01]  /*48f0*/  FADD R183, R183, R160 ;  /* 0x000000a0b7b77221 */ /* 0x000fe20000000000 */
[----:B------:R-:W-:Y:S01]  /*4900*/  F2FP.F16.F32.PACK_AB R122, R149, R150 ;  /* 0x00000096957a723e */ /* 0x000fe200000000ff */
[----:B------:R-:W-:Y:S01]  /*4910*/  FADD R182, R182, R163 ;  /* 0x000000a3b6b67221 */ /* 0x000fe20000000000 */
[----:B------:R-:W-:Y:S01]  /*4920*/  FADD R185, R162, R185 ;  /* 0x000000b9a2b97221 */ /* 0x000fe20000000000 */
[----:B------:R-:W-:Y:S01]  /*4930*/  FADD R165, R165, R192 ;  /* 0x000000c0a5a57221 */ /* 0x000fe20000000000 */
[----:B------:R-:W-:Y:S01]  /*4940*/  WARPGROUP.ARRIVE ;  /* 0x00000000000079c5 */ /* 0x000fe20000000000 */
[----:B------:R-:W-:Y:S01]  /*4950*/  FADD R183, R166, R183 ;  /* 0x000000b7a6b77221 */ /* 0x000fe20000000000 */
[----:B------:R-:W-:Y:S01]  /*4960*/  FADD R182, R169, R182 ;  /* 0x000000b6a9b67221 */ /* 0x000fe20000000000 */
[----:B------:R-:W-:Y:S01]  /*4970*/  FADD R152, R152, R185 ;  /* 0x000000b998987221 */ /* 0x000fe20000000000 */
[----:B------:R-:W-:Y:S01]  /*4980*/  FADD R126, R126, R165 ;  /* 0x000000a57e7e7221 */ /* 0x000fe20000000000 */
[----:B------:R-:W-:Y:S01]  /*4990*/  MOV R185, 0x2 ;  /* 0x0000000200b97802 */ /* 0x000fe20000000f00 */
[----:B------:R-:W-:Y:S01]  /*49a0*/  HGMMA.64x192x16.F32 R24, R120, gdesc[UR4].tnspB, R24, gsb0 ;  /* 0x42e0000478187df0 */ /* 0x000fe20008000818 */
[----:B------:R-:W-:Y:S01]  /*49b0*/  UIADD3 UR6, UR23, 0xe00, URZ ;  /* 0x00000e0017067890 */ /* 0x000fe2000fffe03f */
[----:B------:R-:W-:Y:S01]  /*49c0*/  UMOV UR7, 0x40000040 ;  /* 0x4000004000077882 */ /* 0x000fe20000000000 */
[----:B------:R-:W-:-:S02]  /*49d0*/  WARPGROUP.DEPBAR.LE gsb0, 0x0 ;  /* 0x00008000000079c5 */ /* 0x000fc40000010000 */
[----:B------:R-:W-:Y:S02]  /*49e0*/  F2FP.F16.F32.PACK_AB R121, R195, R194 ;  /* 0x000000c2c379723e */ /* 0x000fe400000000ff */
[----:B------:R-:W-:Y:S02]  /*49f0*/  F2FP.F16.F32.PACK_AB R123, R198, R191 ;  /* 0x000000bfc67b723e */ /* 0x000fe400000000ff */
        /* <DEDUP_REMOVED lines=10> */
[----:B------:R-:W-:-:S02]  /*4aa0*/  FADD R140, R140, R181 ;  /* 0x000000b58c8c7221 */ /* 0x000fc40000000000 */
[----:B------:R-:W-:Y:S01]  /*4ab0*/  HGMMA.64x192x16.F32 R24, R120, gdesc[UR4].tnspB, R24, gsb0 ;  /* 0x42e0000478187df0 */ /* 0x000fe20008000818 */
[----:B------:R-:W-:Y:S01]  /*4ac0*/  UIADD3 UR6, UR23, 0xe80, URZ ;  /* 0x00000e8017067890 */ /* 0x000fe2000fffe03f */
[----:B------:R-:W-:Y:S01]  /*4ad0*/  UMOV UR7, 0x40000040 ;  /* 0x4000004000077882 */ /* 0x000fe20000000000 */
[----:B------:R-:W-:Y:S02]  /*4ae0*/  WARPGROUP.DEPBAR.LE gsb0, 0x0 ;  /* 0x00008000000079c5 */ /* 0x000fe40000010000 */
        /* <DEDUP_REMOVED lines=8> */
[----:B------:R-:W-:-:S06]  /*4b70*/  WARPGROUP.ARRIVE ;  /* 0x00000000000079c5 */ /* 0x000fcc0000000000 */
[----:B------:R-:W-:Y:S01]  /*4b80*/  HGMMA.64x192x16.F32 R24, R120, gdesc[UR4].tnspB, R24, gsb0 ;  /* 0x42e0000478187df0 */ /* 0x000fe20008000818 */
[----:B------:R-:W-:Y:S01]  /*4b90*/  UIADD3 UR6, UR23, 0xf00, URZ ;  /* 0x00000f0017067890 */ /* 0x000fe2000fffe03f */
[----:B------:R-:W-:Y:S01]  /*4ba0*/  UMOV UR7, 0x40000040 ;  /* 0x4000004000077882 */ /* 0x000fe20000000000 */
[----:B------:R-:W-:Y:S02]  /*4bb0*/  WARPGROUP.DEPBAR.LE gsb0, 0x0 ;  /* 0x00008000000079c5 */ /* 0x000fe40000010000 */
[----:B------:R-:W-:Y:S02]  /*4bc0*/  F2FP.F16.F32.PACK_AB R121, R168, R161 ;  /* 0x000000a1a879723e */ /* 0x000fe400000000ff */
[----:B------:R-:W-:Y:S01]  /*4bd0*/  F2FP.F16.F32.PACK_AB R123, R170, R167 ;  /* 0x000000a7aa7b723e */ /* 0x000fe200000000ff */
[----:B------:R-:W-:Y:S01]  /*4be0*/  FADD R167, R154, R167 ;  /* 0x000000a79aa77221 */ /* 0x000fe20000000000 */
[----:B------:R-:W-:Y:S01]  /*4bf0*/  F2FP.F16.F32.PACK_AB R120, R134, R125 ;  /* 0x0000007d8678723e */ /* 0x000fe200000000ff */
[----:B------:R-:W-:Y:S01]  /*4c00*/  FADD R170, R177, R170 ;  /* 0x000000aab1aa7221 */ /* 0x000fe20000000000 */
[----:B------:R-:W-:Y:S01]  /*4c10*/  F2FP.F16.F32.PACK_AB R122, R164, R131 ;  /* 0x00000083a47a723e */ /* 0x000fe200000000ff */
[----:B------:R-:W-:-:S02]  /*4c20*/  FADD R144, R144, R167 ;  /* 0x000000a790907221 */ /* 0x000fc40000000000 */
[----:B------:R-:W-:Y:S01]  /*4c30*/  FADD R145, R145, R170 ;  /* 0x000000aa91917221 */ /* 0x000fe20000000000 */
[----:B------:R-:W-:Y:S01]  /*4c40*/  WARPGROUP.ARRIVE ;  /* 0x00000000000079c5 */ /* 0x000fe20000000000 */
[----:B------:R-:W-:Y:S02]  /*4c50*/  FADD R183, R144, R183 ;  /* 0x000000b790b77221 */ /* 0x000fe40000000000 */
[----:B------:R-:W-:Y:S02]  /*4c60*/  FADD R145, R145, R182 ;  /* 0x000000b691917221 */ /* 0x000fe40000000000 */
[----:B------:R-:W-:Y:S01]  /*4c70*/  FADD R152, R152, R183 ;  /* 0x000000b798987221 */ /* 0x000fe20000000000 */
[----:B------:R-:W-:Y:S01]  /*4c80*/  HGMMA.64x192x16.F32 R24, R120, gdesc[UR4].tnspB, R24, gsb0 ;  /* 0x42e0000478187df0 */ /* 0x000fe20008000818 */
[----:B------:R-:W-:Y:S01]  /*4c90*/  UIADD3 UR6, UR23, 0xf80, URZ ;  /* 0x00000f8017067890 */ /* 0x000fe2000fffe03f */
[----:B------:R-:W-:Y:S01]  /*4ca0*/  FADD R145, R126, R145 ;  /* 0x000000917e917221 */ /* 0x000fe20000000000 */
[----:B------:R-:W-:-:S03]  /*4cb0*/  UMOV UR7, 0x40000040 ;  /* 0x4000004000077882 */ /* 0x000fc60000000000 */
[----:B------:R-:W-:Y:S01]  /*4cc0*/  FADD R22, R152, R145 ;  /* 0x0000009198167221 */ /* 0x000fe20000000000 */
        /* <DEDUP_REMOVED lines=14> */
[----:B------:R-:W-:Y:S01]  /*4db0*/  FADD R132, R141, R132 ;  /* 0x000000848d847221 */ /* 0x000fe20000000000 */
[----:B------:R-:W-:Y:S01]  /*4dc0*/  HGMMA.64x192x16.F32 R24, R120, gdesc[UR4].tnspB, R24, gsb0 ;  /* 0x42e0000478187df0 */ /* 0x000fe20008000818 */
[----:B------:R-:W-:Y:S01]  /*4dd0*/  FADD R135, R142, R135 ;  /* 0x000000878e877221 */ /* 0x000fe20000000000 */
[----:B------:R-:W-:Y:S01]  /*4de0*/  FADD R140, R140, R139 ;  /* 0x0000008b8c8c7221 */ /* 0x000fe20000000000 */
[----:B------:R-:W-:Y:S01]  /*4df0*/  FADD R143, R143, R138 ;  /* 0x0000008a8f8f7221 */ /* 0x000fe20000000000 */
[----:B------:R-:W-:-:S02]  /*4e00*/  PRMT R23, RZ, 0x654, R17 ;  /* 0x00000654ff177816 */ /* 0x000fc40000000011 */
[----:B------:R-:W-:Y:S01]  /*4e10*/  FADD R135, R135, R140 ;  /* 0x0000008c87877221 */ /* 0x000fe20000000000 */
[----:B------:R-:W-:Y:S01]  /*4e20*/  FADD R132, R132, R143 ;  /* 0x0000008f84847221 */ /* 0x000fe20000000000 */
[----:B------:R-:W-:Y:S02]  /*4e30*/  WARPGROUP.DEPBAR.LE gsb0, 0x0 ;  /* 0x00008000000079c5 */ /* 0x000fe40000010000 */
[----:B------:R1:W-:Y:S02]  /*4e40*/  SYNCS.ARRIVE.TRANS64.RED.A1T0 RZ, [R23+URZ], RZ ;  /* 0x000000ff17ff79a7 */ /* 0x0003e4000810043f */
[----:B-1----:R-:W-:Y:S01]  /*4e50*/  FADD R23, R132, R135 ;  /* 0x0000008784177221 */ /* 0x002fe20000000000 */
[----:B------:R-:W-:Y:S06]  /*4e60*/  @!P1 BRA `(.L_x_24) ;  /* 0x0000003400d09947 */ /* 0x000fec0003800000 */
[----:B------:R-:W-:Y:S01]  /*4e70*/  MOV R191, R189 ;  /* 0x000000bd00bf7202 */ /* 0x000fe20000000f00 */
[----:B------:R-:W-:Y:S01]  /*4e80*/  IMAD.MOV.U32 R193, RZ, RZ, R188 ;  /* 0x000000ffffc17224 */ /* 0x000fe200078e00bc */
[----:B------:R-:W-:Y:S01]  /*4e90*/  MOV R185, 0x2 ;  /* 0x0000000200b97802 */ /* 0x000fe20000000f00 */
[----:B------:R-:W-:Y:S01]  /*4ea0*/  ULDC.64 UR38, c[0x0][0x198] ;  /* 0x0000660000267ab9 */ /* 0x000fe20000000a00 */
[----:B------:R-:W-:Y:S01]  /*4eb0*/  MOV R6, 0x1 ;  /* 0x0000000100067802 */ /* 0x000fe20000000f00 */
[----:B------:R-:W-:Y:S01]  /*4ec0*/  ULDC UR22, c[0x0][0x604] ;  /* 0x0001810000167ab9 */ /* 0x000fe20000000800 */
[----:B------:R-:W-:-:S07]  /*4ed0*/  MOV R3, RZ ;  /* 0x000000ff00037202 */ /* 0x000fce0000000f00 */
.L_x_36:
[----:B------:R-:W-:Y:S01]  /*4ee0*/  LEA R121, R185, R2, 0x3 ;  /* 0x00000002b9797211 */ /* 0x000fe200078e18ff */
[----:B------:R-:W-:Y:S05]  /*4ef0*/  YIELD ;  /* 0x0000000000007946 */ /* 0x000fea0003800000 */
[----:B------:R-:W-:Y:S02]  /*4f00*/  SHF.L.U32 R120, R3, 0x1f, RZ ;  /* 0x0000001f03787819 */ /* 0x000fe400000006ff */
[C---:B------:R-:W-:Y:S01]  /*4f10*/  ISETP.GT.AND P1, PT, R190.reuse, 0x2, PT ;  /* 0x00000002be00780c */ /* 0x040fe20003f24270 */
[----:B------:R-:W-:Y:S01]  /*4f20*/  VIADD R190, R190, 0xffffffff ;  /* 0xffffffffbebe7836 */ /* 0x000fe20000000000 */
[----:B------:R-:W1:Y:S02]  /*4f30*/  SYNCS.PHASECHK.TRANS64.TRYWAIT P2, [R121+URZ+0x36000], R120 ;  /* 0x03600078790075a7 */ /* 0x000e64000804017f */
[----:B-1----:R-:W-:Y:S09]  /*4f40*/  @!P2 BRA `(.L_x_25) ;  /* 0x0000009c0040a947 */ /* 0x002ff20003800000 */
.L_x_88:
[----:B------:R-:W-:Y:S05]  /*4f50*/  WARPSYNC.ALL ;  /* 0x0000000000007948 */ /* 0x000fea0003800000 */
[----:B------:R-:W-:Y:S01]  /*4f60*/  R2UR UR6, R185 ;  /* 0x00000000b90672ca */ /* 0x000fe200000e0000 */
[----:B-1----:R-:W-:Y:S01]  /*4f70*/  WARPGROUP.ARRIVE ;  /* 0x00000000000079c5 */ /* 0x002fe20000000000 */
[----:B------:R-:W-:Y:S01]  /*4f80*/  R2UR UR20, R186 ;  /* 0x00000000ba1472ca */ /* 0x000fe200000e0000 */
[----:B------:R-:W-:Y:S01]  /*4f90*/  UMOV UR35, 0x40000040 ;  /* 0x4000004000237882 */ /* 0x000fe20000000000 */
[----:B------:R-:W-:Y:S01]  /*4fa0*/  R2UR UR21, R187 ;  /* 0x00000000bb1572ca */ /* 0x000fe200000e0000 */
[----:B------:R-:W-:Y:S01]  /*4fb0*/  UMOV UR27, 0x40000040 ;  /* 0x40000040001b7882 */ /* 0x000fe20000000000 */
[----:B------:R-:W-:Y:S01]  /*4fc0*/  MOV R188, UR23 ;  /* 0x0000001700bc7c02 */ /* 0x000fe20008000f00 */
[----:B------:R-:W-:Y:S01]  /*4fd0*/  UMOV UR23, 0x40000040 ;  /* 0x4000004000177882 */ /* 0x000fe20000000000 */
[----:B------:R-:W-:Y:S01]  /*4fe0*/  MOV R189, UR22 ;  /* 0x0000001600bd7c02 */ /* 0x000fe20008000f00 */
[----:B------:R-:W-:Y:S01]  /*4ff0*/  UMOV UR19, 0x40000040 ;  /* 0x4000004000137882 */ /* 0x000fe20000000000 */
[----:B------:R-:W-:Y:S01]  /*5000*/  R2UR UR12, R20 ;  /* 0x00000000140c72ca */ /* 0x000fe200000e0000 */
[----:B------:R-:W-:Y:S01]  /*5010*/  UMOV UR11, 0x40000040 ;  /* 0x40000040000b7882 */ /* 0x000fe20000000000 */
[----:B------:R-:W-:Y:S01]  /*5020*/  R2UR UR13, R21 ;  /* 0x00000000150d72ca */ /* 0x000fe200000e0000 */
[----:B------:R-:W-:Y:S01]  /*5030*/  UIMAD UR6, UR6, 0xc00, UR30 ;  /* 0x00000c00060678a4 */ /* 0x000fe2000f8e021e */
[----:B------:R-:W-:Y:S01]  /*5040*/  MOV R192, UR15 ;  /* 0x0000000f00c07c02 */ /* 0x000fe20008000f00 */
[----:B------:R-:W-:Y:S01]  /*5050*/  UMOV UR15, 0x40000040 ;  /* 0x40000040000f7882 */ /* 0x000fe20000000000 */
[----:B------:R-:W-:Y:S01]  /*5060*/  MOV R194, UR14 ;  /* 0x0000000e00c27c02 */ /* 0x000fe20008000f00 */
[----:B------:R-:W-:Y:S01]  /*5070*/  UIADD3 UR7, UR6, 0x2, URZ ;  /* 0x0000000206077890 */ /* 0x000fe2000fffe03f */
[----:B------:R-:W-:Y:S01]  /*5080*/  R2UR UR32, R18 ;  /* 0x00000000122072ca */ /* 0x000fe200000e0000 */
[----:B------:R-:W-:Y:S01]  /*5090*/  UIADD3 UR58, UR6, 0x404, URZ ;  /* 0x00000404063a7890 */ /* 0x000fe2000fffe03f */
[----:B------:R-:W-:Y:S01]  /*50a0*/  R2UR UR33, R19 ;  /* 0x00000000132172ca */ /* 0x000fe200000e0000 */
[----:B------:R-:W-:Y:S01]  /*50b0*/  UMOV UR22, UR6 ;  /* 0x0000000600167c82 */ /* 0x000fe20008000000 */
[----:B------:R-:W-:Y:S01]  /*50c0*/  R2UR UR24, R14 ;  /* 0x000000000e1872ca */ /* 0x000fe200000e0000 */
[----:B------:R-:W-:Y:S01]  /*50d0*/  HGMMA.64x128x16.F32 R120, gdesc[UR20], RZ, !UPT, gsb0 ;  /* 0x01e00000147879f0 */ /* 0x000fe2000c0008ff */
[----:B------:R-:W-:Y:S01]  /*50e0*/  UMOV UR14, UR7 ;  /* 0x00000007000e7c82 */ /* 0x000fe20008000000 */
[----:B------:R-:W-:Y:S01]  /*50f0*/  UIADD3 UR7, UR6, 0x4, URZ ;  /* 0x0000000406077890 */ /* 0x000fe2000fffe03f */
[----:B------:R-:W-:Y:S01]  /*5100*/  R2UR UR25, R15 ;  /* 0x000000000f1972ca */ /* 0x000fe200000e0000 */
[----:B------:R-:W-:Y:S01]  /*5110*/  UMOV UR59, 0x40000040 ;  /* 0x40000040003b7882 */ /* 0x000fe20000000000 */
[----:B------:R-:W-:Y:S01]  /*5120*/  R2UR UR16, R12 ;  /* 0x000000000c1072ca */ /* 0x000fe200000e0000 */
[----:B------:R-:W-:Y:S01]  /*5130*/  UIADD3 UR54, UR6, 0x406, URZ ;  /* 0x0000040606367890 */ /* 0x000fe2000fffe03f */
[----:B------:R-:W-:Y:S01]  /*5140*/  R2UR UR17, R13 ;  /* 0x000000000d1172ca */ /* 0x000fe200000e0000 */
[----:B------:R-:W-:Y:S01]  /*5150*/  UMOV UR55, 0x40000040 ;  /* 0x4000004000377882 */ /* 0x000fe20000000000 */
[----:B------:R-:W-:Y:S01]  /*5160*/  UMOV UR34, UR7 ;  /* 0x0000000700227c82 */ /* 0x000fe20008000000 */
[----:B------:R-:W-:Y:S01]  /*5170*/  UIADD3 UR7, UR6, 0x6, URZ ;  /* 0x0000000606077890 */ /* 0x000fe2000fffe03f */
[----:B------:R-:W-:Y:S01]  /*5180*/  R2UR UR8, R10 ;  /* 0x000000000a0872ca */ /* 0x000fe200000e0000 */
[----:B------:R-:W-:Y:S01]  /*5190*/  UIADD3 UR50, UR6, 0x800, URZ ;  /* 0x0000080006327890 */ /* 0x000fe2000fffe03f */
[----:B------:R-:W-:Y:S01]  /*51a0*/  R2UR UR9, R11 ;  /* 0x000000000b0972ca */ /* 0x000fe200000e0000 */
[----:B------:R-:W-:Y:S01]  /*51b0*/  UMOV UR51, 0x40000040 ;  /* 0x4000004000337882 */ /* 0x000fe20000000000 */
[----:B------:R-:W-:Y:S01]  /*51c0*/  UIADD3 UR46, UR6, 0x802, URZ ;  /* 0x00000802062e7890 */ /* 0x000fe2000fffe03f */
[----:B------:R-:W-:Y:S01]  /*51d0*/  ISETP.NE.AND P2, PT, R9, RZ, PT ;  /* 0x000000ff0900720c */ /* 0x000fe20003f45270 */
[----:B------:R-:W-:Y:S01]  /*51e0*/  UMOV UR26, UR7 ;  /* 0x00000007001a7c82 */ /* 0x000fe20008000000 */
[----:B------:R-:W-:Y:S01]  /*51f0*/  UIADD3 UR7, UR6, 0x400, URZ ;  /* 0x0000040006077890 */ /* 0x000fe2000fffe03f */
[----:B------:R-:W-:Y:S01]  /*5200*/  R2UR UR23, R188 ;  /* 0x00000000bc1772ca */ /* 0x000fe200000e0000 */
[----:B------:R-:W-:Y:S01]  /*5210*/  UMOV UR47, 0x40000040 ;  /* 0x40000040002f7882 */ /* 0x000fe20000000000 */
[----:B------:R-:W-:Y:S01]  /*5220*/  UIADD3 UR42, UR6, 0x804, URZ ;  /* 0x00000804062a7890 */ /* 0x000fe2000fffe03f */
[----:B------:R-:W-:Y:S01]  /*5230*/  R2UR UR22, R189 ;  /* 0x00000000bd1672ca */ /* 0x000fe200000e0000 */
[----:B------:R-:W-:-:S02]  /*5240*/  UMOV UR43, 0x40000040 ;  /* 0x40000040002b7882 */ /* 0x000fc40000000000 */
[----:B------:R-:W-:Y:S01]  /*5250*/  UMOV UR18, UR7 ;  /* 0x0000000700127c82 */ /* 0x000fe20008000000 */
[----:B------:R-:W-:Y:S02]  /*5260*/  UIADD3 UR7, UR6, 0x402, URZ ;  /* 0x0000040206077890 */ /* 0x000fe4000fffe03f */
[----:B------:R-:W-:-:S05]  /*5270*/  UIADD3 UR6, UR6, 0x806, URZ ;  /* 0x0000080606067890 */ /* 0x000fca000fffe03f */
[----:B------:R-:W-:Y:S01]  /*5280*/  UMOV UR10, UR7 ;  /* 0x00000007000a7c82 */ /* 0x000fe20008000000 */
[----:B------:R-:W-:Y:S01]  /*5290*/  UMOV UR7, 0x40000040 ;  /* 0x4000004000077882 */ /* 0x000fe20000000000 */
[----:B------:R-:W-:Y:S02]  /*52a0*/  WARPGROUP.DEPBAR.LE gsb0, 0x0 ;  /* 0x00008000000079c5 */ /* 0x000fe40000010000 */
[----:B------:R-:W-:-:S06]  /*52b0*/  WARPGROUP.ARRIVE ;  /* 0x00000000000079c5 */ /* 0x000fcc0000000000 */
[----:B------:R-:W-:Y:S01]  /*52c0*/  HGMMA.64x128x16.F32 R120, gdesc[UR12], R120, gsb0 ;  /* 0x01e000000c7879f0 */ /* 0x000fe20008000878 */
[----:B------:R-:W-:Y:S02]  /*52d0*/  R2UR UR15, R192 ;  /* 0x00000000c00f72ca */ /* 0x000fe400000e0000 */
[----:B------:R-:W-:Y:S01]  /*52e0*/  R2UR UR14, R194 ;  /* 0x00000000c20e72ca */ /* 0x000fe200000e0000 */
        /* <DEDUP_REMOVED lines=31> */
[----:B------:R-:W-:Y:S05]  /*54e0*/  @P2 BRA `(.L_x_26) ;  /* 0x0000000000bc2947 */ /* 0x000fea0003800000 */
[----:B------:R-:W-:-:S13]  /*54f0*/  ISETP.LT.OR P3, PT, R7, 0x1, !P0 ;  /* 0x000000010700780c */ /* 0x000fda0004761670 */
[----:B------:R-:W-:Y:S05]  /*5500*/  @P3 BRA `(.L_x_27) ;  /* 0x0000000000b03947 */ /* 0x000fea0003800000 */
[----:B------:R-:W-:Y:S02]  /*5510*/  LEA R188, R5, R2, 0x3 ;  /* 0x0000000205bc7211 */ /* 0x000fe400078e18ff */
[----:B------:R-:W-:Y:S02]  /*5520*/  SHF.L.U32 R189, R4, 0x1f, RZ ;  /* 0x0000001f04bd7819 */ /* 0x000fe400000006ff */
[----:B------:R-:W-:Y:S02]  /*5530*/  ISETP.NE.AND P4, PT, R0, RZ, PT ;  /* 0x000000ff0000720c */ /* 0x000fe40003f85270 */
[----:B------:R-:W1:Y:S02]  /*5540*/  SYNCS.PHASECHK.TRANS64.TRYWAIT P3, [R188+URZ+0x36020], R189 ;  /* 0x036020bdbc0075a7 */ /* 0x000e64000806017f */
[----:B-1----:R-:W-:Y:S09]  /*5550*/  @!P3 BRA `(.L_x_28) ;  /* 0x0000009400d0b947 */ /* 0x002ff20003800000 */
.L_x_89:
[----:B------:R-:W-:Y:S05]  /*5560*/  @P4 BRA `(.L_x_29) ;  /* 0x0000000000144947 */ /* 0x000fea0003800000 */
[----:B------:R-:W-:Y:S02]  /*5570*/  LOP3.LUT P3, RZ, R16, 0x1f, RZ, 0xc0, !PT ;  /* 0x0000001f10ff7812 */ /* 0x000fe4000786c0ff */
[----:B-1----:R-:W-:-:S04]  /*5580*/  MOV R189, 0xc000 ;  /* 0x0000c00000bd7802 */ /* 0x002fc80000000f00 */
[----:B------:R2:W-:Y:S07]  /*5590*/  SYNCS.ARRIVE.TRANS64 RZ, [R188+URZ+0x36000], R189 ;  /* 0x036000bdbcff79a7 */ /* 0x0005ee000800003f */
[----:B------:R-:W-:Y:S05]  /*55a0*/  @!P3 BRA `(.L_x_29) ;  /* 0x000000000004b947 */ /* 0x000fea0003800000 */
[----:B------:R-:W-:Y:S01]  /*55b0*/  BPT.TRAP 0x1 ;  /* 0x000000040000795c */ /* 0x000fe20000300000 */
.L_x_29:
[----:B-12---:R-:W-:Y:S01]  /*55c0*/  IMAD R189, R5, 0xc000, R2 ;  /* 0x0000c00005bd7824 */ /* 0x006fe200078e0202 */
[----:B------:R-:W-:Y:S01]  /*55d0*/  R2UR UR35, R8 ;  /* 0x00000000082372ca */ /* 0x000fe200000e0000 */
[----:B------:R-:W-:Y:S01]  /*55e0*/  UIADD3 UR6, UP0, UR38, 0x1f0, URZ ;  /* 0x000001f026067890 */ /* 0x000fe2000ff1e03f */
[----:B------:R-:W-:Y:S01]  /*55f0*/  R2UR UR33, R188 ;  /* 0x00000000bc2172ca */ /* 0x000fe200000e0000 */
[----:B------:R-:W-:Y:S01]  /*5600*/  UMOV UR24, 0x0 ;  /* 0x0000000000187882 */ /* 0x000fe20000000000 */
[----:B------:R-:W-:Y:S01]  /*5610*/  R2UR UR8, R189 ;  /* 0x00000000bd0872ca */ /* 0x000fe200000e0000 */
[----:B------:R-:W-:Y:S01]  /*5620*/  UIADD3.X UR7, URZ, UR39, URZ, UP0, !UPT ;  /* 0x000000273f077290 */ /* 0x000fe200087fe43f */
[----:B------:R-:W-:Y:S01]  /*5630*/  IADD3 R5, R5, 0x1, RZ ;  /* 0x0000000105057810 */ /* 0x000fe20007ffe0ff */
[----:B------:R-:W-:Y:S01]  /*5640*/  UMOV UR25, 0x10000000 ;  /* 0x1000000000197882 */ /* 0x000fe20000000000 */
[----:B------:R-:W-:Y:S01]  /*5650*/  UMOV UR34, URZ ;  /* 0x0000003f00227c82 */ /* 0x000fe20008000000 */
[----:B------:R-:W-:Y:S01]  /*5660*/  UMOV UR18, 0x40 ;  /* 0x0000004000127882 */ /* 0x000fe20000000000 */
[----:B------:R-:W-:Y:S01]  /*5670*/  UMOV UR20, UR36 ;  /* 0x0000002400147c82 */ /* 0x000fe20008000000 */
[----:B------:R-:W-:Y:S01]  /*5680*/  UMOV UR21, UR37 ;  /* 0x0000002500157c82 */ /* 0x000fe20008000000 */
[----:B------:R-:W-:Y:S01]  /*5690*/  UMOV UR10, 0x80 ;  /* 0x00000080000a7882 */ /* 0x000fe20000000000 */
[----:B------:R-:W-:Y:S01]  /*56a0*/  USHF.L.U32 UR35, UR35, 0x7, URZ ;  /* 0x0000000723237899 */ /* 0x000fe2000800063f */
[----:B------:R-:W-:Y:S01]  /*56b0*/  ISETP.NE.AND P3, PT, R5, 0x4, PT ;  /* 0x000000040500780c */ /* 0x000fe20003f65270 */
[----:B------:R-:W-:-:S02]  /*56c0*/  UIADD3 UR33, UR33, 0x36000, URZ ;  /* 0x0003600021217890 */ /* 0x000fc4000fffe03f */
[----:B------:R-:W-:Y:S01]  /*56d0*/  UIADD3 UR32, UR8, 0x6000, URZ ;  /* 0x0000600008207890 */ /* 0x000fe2000fffe03f */
[----:B------:R-:W-:Y:S01]  /*56e0*/  SEL R189, RZ, 0x1, P3 ;  /* 0x00000001ffbd7807 */ /* 0x000fe20001800000 */
        /* <DEDUP_REMOVED lines=8> */
[----:B------:R-:W-:Y:S01]  /*5770*/  UMOV UR9, UR33 ;  /* 0x0000002100097c82 */ /* 0x000fe20008000000 */
[----:B------:R-:W-:Y:S01]  /*5780*/  UMOV UR11, UR35 ;  /* 0x00000023000b7c82 */ /* 0x000fe20008000000 */
[----:B------:R1:W-:Y:S01]  /*5790*/  UTMALDG.4D [UR32], [UR6], desc[UR24] ;  /* 0x00001820060075b4 */ /* 0x0003e20008019000 */
[----:B------:R1:W-:Y:S01]  /*57a0*/  UTMALDG.4D [UR16], [UR6], desc[UR24] ;  /* 0x00001810060075b4 */ /* 0x0003e20008019000 */
[----:B------:R1:W-:Y:S02]  /*57b0*/  UTMALDG.4D [UR8], [UR6], desc[UR24] ;  /* 0x00001808060075b4 */ /* 0x0003e40008019000 */
[----:B-1----:R-:W-:Y:S01]  /*57c0*/  NOP ;  /* 0x0000000000007918 */ /* 0x002fe20000000000 */
.L_x_27:
[----:B------:R-:W-:-:S07]  /*57d0*/  IADD3 R7, R7, -0x1, RZ ;  /* 0xffffffff07077810 */ /* 0x000fce0007ffe0ff */
.L_x_26:
[----:B------:R-:W-:Y:S01]  /*57e0*/  VIADD R185, R185, 0x1 ;  /* 0x00000001b9b97836 */ /* 0x000fe20000000000 */
[----:B------:R-:W-:Y:S05]  /*57f0*/  WARPSYNC.ALL ;  /* 0x0000000000007948 */ /* 0x000fea0003800000 */
[----:B------:R-:W-:-:S04]  /*5800*/  ISETP.NE.AND P3, PT, R185, 0x4, PT ;  /* 0x00000004b900780c */ /* 0x000fc80003f65270 */
[----:B------:R-:W-:Y:S02]  /*5810*/  SEL R188, RZ, 0x1, P3 ;  /* 0x00000001ffbc7807 */ /* 0x000fe40001800000 */
[----:B------:R-:W-:Y:S02]  /*5820*/  SEL R185, R185, RZ, P3 ;  /* 0x000000ffb9b97207 */ /* 0x000fe40001800000 */
[----:B------:R-:W-:Y:S02]  /*5830*/  LOP3.LUT R3, R3, R188, RZ, 0x3c, !PT ;  /* 0x000000bc03037212 */ /* 0x000fe400078e3cff */
        /* <DEDUP_REMOVED lines=59> */
[----:B------:R-:W-:Y:S02]  /*5bf0*/  LEA R198, R185, R2, 0x3 ;  /* 0x00000002b9c67211 */ /* 0x000fe400078e18ff */
[----:B------:R-:W-:Y:S02]  /*5c00*/  FMNMX R188, R180, R189, !PT ;  /* 0x000000bdb4bc7209 */ /* 0x000fe40007800000 */
[----:B------:R-:W-:Y:S02]  /*5c10*/  FMNMX R189, R179, R192, !PT ;  /* 0x000000c0b3bd7209 */ /* 0x000fe40007800000 */
[----:B------:R-:W-:-:S02]  /*5c20*/  FMNMX R192, R181, R188, !PT ;  /* 0x000000bcb5c07209 */ /* 0x000fc40007800000 */
[----:B------:R-:W-:-:S03]  /*5c30*/  FMNMX R188, R182, R189, !PT ;  /* 0x000000bdb6bc7209 */ /* 0x000fc60007800000 */
[----:B------:R-:W1:Y:S01]  /*5c40*/  SHFL.BFLY PT, R189, R192, 0x1, 0x1f ;  /* 0x0c201f00c0bd7f89 */ /* 0x000e6200000e0000 */
[----:B------:R-:W-:-:S05]  /*5c50*/  FMNMX R194, R183, R188, !PT ;  /* 0x000000bcb7c27209 */ /* 0x000fca0007800000 */
[----:B------:R-:W2:Y:S01]  /*5c60*/  SHFL.BFLY PT, R197, R194, 0x1, 0x1f ;  /* 0x0c201f00c2c57f89 */ /* 0x000ea200000e0000 */
[----:B-1----:R-:W-:Y:S02]  /*5c70*/  FMNMX R195, R192, R189, !PT ;  /* 0x000000bdc0c37209 */ /* 0x002fe40007800000 */
[----:B------:R-:W-:-:S03]  /*5c80*/  LEA R192, R6, R17, 0x3 ;  /* 0x0000001106c07211 */ /* 0x000fc600078e18ff */
[----:B------:R-:W1:Y:S01]  /*5c90*/  SHFL.BFLY PT, R188, R195, 0x2, 0x1f ;  /* 0x0c401f00c3bc7f89 */ /* 0x000e6200000e0000 */
[----:B--2---:R-:W-:Y:S02]  /*5ca0*/  FMNMX R197, R194, R197, !PT ;  /* 0x000000c5c2c57209 */ /* 0x004fe40007800000 */
[----:B------:R-:W-:-:S03]  /*5cb0*/  PRMT R194, RZ, 0x654, R192 ;  /* 0x00000654ffc27816 */ /* 0x000fc600000000c0 */
[----:B------:R-:W2:Y:S01]  /*5cc0*/  SHFL.BFLY PT, R196, R197, 0x2, 0x1f ;  /* 0x0c401f00c5c47f89 */ /* 0x000ea200000e0000 */
[----:B------:R3:W-:Y:S01]  /*5cd0*/  SYNCS.ARRIVE.TRANS64.RED.A1T0 RZ, [R194+URZ], RZ ;  /* 0x000000ffc2ff79a7 */ /* 0x0007e2000810043f */
[----:B-1----:R-:W-:Y:S02]  /*5ce0*/  FMNMX R189, R195, R188, !PT ;  /* 0x000000bcc3bd7209 */ /* 0x002fe40007800000 */
[----:B------:R-:W-:Y:S02]  /*5cf0*/  SHF.L.U32 R195, R3, 0x1f, RZ ;  /* 0x0000001f03c37819 */ /* 0x000fe400000006ff */
[----:B------:R-:W-:Y:S02]  /*5d00*/  FSETP.NEU.AND P3, PT, R189, -INF , PT ;  /* 0xff800000bd00780b */ /* 0x000fe40003f6d000 */
[----:B--2---:R-:W-:Y:S01]  /*5d10*/  FMNMX R188, R197, R196, !PT ;  /* 0x000000c4c5bc7209 */ /* 0x004fe20007800000 */
[----:B------:R-:W1:Y:S01]  /*5d20*/  SYNCS.PHASECHK.TRANS64.TRYWAIT P5, [R198+URZ+0x36000], R195 ;  /* 0x036000c3c60075a7 */ /* 0x000e6200080a017f */
[----:B------:R-:W-:-:S02]  /*5d30*/  FSEL R200, R189, RZ, P3 ;  /* 0x000000ffbdc87208 */ /* 0x000fc40001800000 */
[----:B------:R-:W-:-:S03]  /*5d40*/  FSETP.NEU.AND P3, PT, R188, -INF , PT ;  /* 0xff800000bc00780b */ /* 0x000fc60003f6d000 */
[----:B------:R-:W-:Y:S01]  /*5d50*/  FADD R191, -R200, R191 ;  /* 0x000000bfc8bf7221 */ /* 0x000fe20000000100 */
[----:B------:R-:W-:-:S03]  /*5d60*/  FSEL R196, R188, RZ, P3 ;  /* 0x000000ffbcc47208 */ /* 0x000fc60001800000 */
[----:B------:R-:W-:Y:S02]  /*5d70*/  FMUL R192, R191, UR22 ;  /* 0x00000016bfc07c20 */ /* 0x000fe40008400000 */
[----:B------:R-:W-:-:S03]  /*5d80*/  FADD R191, -R196, R193 ;  /* 0x000000c1c4bf7221 */ /* 0x000fc60000000100 */
[----:B------:R-:W-:Y:S01]  /*5d90*/  FSETP.GEU.AND P4, PT, R192, -126, PT ;  /* 0xc2fc0000c000780b */ /* 0x000fe20003f8e000 */
[----:B------:R-:W-:Y:S01]  /*5da0*/  FMUL R193, R191, UR22 ;  /* 0x00000016bfc17c20 */ /* 0x000fe20008400000 */
[----:B------:R-:W-:-:S04]  /*5db0*/  FMUL R191, R196, UR22 ;  /* 0x00000016c4bf7c20 */ /* 0x000fc80008400000 */
[----:B------:R-:W-:Y:S01]  /*5dc0*/  FSETP.GEU.AND P3, PT, R193, -126, PT ;  /* 0xc2fc0000c100780b */ /* 0x000fe20003f6e000 */
[--C-:B------:R-:W-:Y:S01]  /*5dd0*/  FFMA R122, R122, UR22, -R191.reuse ;  /* 0x000000167a7a7c23 */ /* 0x100fe200080008bf */
[----:B------:R-:W-:-:S04]  /*5de0*/  FFMA R123, R123, UR22, -R191 ;  /* 0x000000167b7b7c23 */ /* 0x000fc800080008bf */
[----:B------:R-:W-:Y:S01]  /*5df0*/  FSETP.GEU.AND P6, PT, R122, -126, PT ;  /* 0xc2fc00007a00780b */ /* 0x000fe20003fce000 */
[----:B------:R-:W-:-:S06]  /*5e00*/  @!P4 FMUL R192, R192, 0.5 ;  /* 0x3f000000c0c0c820 */ /* 0x000fcc0000400000 */
[----:B------:R-:W-:Y:S01]  /*5e10*/  @!P3 FMUL R193, R193, 0.5 ;  /* 0x3f000000c1c1b820 */ /* 0x000fe20000400000 */
[----:B------:R-:W2:Y:S08]  /*5e20*/  MUFU.EX2 R192, R192 ;  /* 0x000000c000c07308 */ /* 0x000eb00000000800 */
[----:B------:R-:W4:Y:S01]  /*5e30*/  MUFU.EX2 R193, R193 ;  /* 0x000000c100c17308 */ /* 0x000f220000000800 */
[----:B-1-3--:R-:W-:Y:S05]  /*5e40*/  @!P5 BRA `(.L_x_30) ;  /* 0x0000008c00a8d947 */ /* 0x00afea0003800000 */
.L_x_90:
[--C-:B------:R-:W-:Y:S01]  /*5e50*/  FFMA R197, R126, UR22, -R191.reuse ;  /* 0x000000167ec57c23 */ /* 0x100fe200080008bf */
[----:B-1----:R-:W-:Y:S01]  /*5e60*/  FFMA R198, R127, UR22, -R191 ;  /* 0x000000167fc67c23 */ /* 0x002fe200080008bf */
[----:B--2---:R-:W-:Y:S01]  /*5e70*/  @!P4 FMUL R192, R192, R192 ;  /* 0x000000c0c0c0c220 */ /* 0x004fe20000400000 */
[----:B----4-:R-:W-:Y:S01]  /*5e80*/  @!P3 FMUL R193, R193, R193 ;  /* 0x000000c1c1c1b220 */ /* 0x010fe20000400000 */
[----:B------:R-:W-:Y:S01]  /*5e90*/  FSETP.GEU.AND P5, PT, R123, -126, PT ;  /* 0xc2fc00007b00780b */ /* 0x000fe20003fae000 */
[----:B------:R-:W-:Y:S01]  /*5ea0*/  @!P6 FMUL R122, R122, 0.5 ;  /* 0x3f0000007a7ae820 */ /* 0x000fe20000400000 */
[----:B------:R-:W-:Y:S01]  /*5eb0*/  FSETP.GEU.AND P4, PT, R197, -126, PT ;  /* 0xc2fc0000c500780b */ /* 0x000fe20003f8e000 */
[----:B------:R-:W-:Y:S01]  /*5ec0*/  FMUL R195, R200, UR22 ;  /* 0x00000016c8c37c20 */ /* 0x000fe20008400000 */
[----:B------:R-:W-:Y:S01]  /*5ed0*/  FSETP.GEU.AND P3, PT, R198, -126, PT ;  /* 0xc2fc0000c600780b */ /* 0x000fe20003f6e000 */
[----:B------:R1:W2:Y:S01]  /*5ee0*/  MUFU.EX2 R196, R122 ;  /* 0x0000007a00c47308 */ /* 0x0002a20000000800 */
[----:B------:R-:W-:Y:S01]  /*5ef0*/  R2UR UR6, R185 ;  /* 0x00000000b90672ca */ /* 0x000fe200000e0000 */
[--C-:B------:R-:W-:Y:S01]  /*5f00*/  FFMA R120, R120, UR22, -R195.reuse ;  /* 0x0000001678787c23 */ /* 0x100fe200080008c3 */
[--C-:B------:R-:W-:Y:S01]  /*5f10*/  FFMA R121, R121, UR22, -R195.reuse ;  /* 0x0000001679797c23 */ /* 0x100fe200080008c3 */
[-C--:B------:R-:W-:Y:S01]  /*5f20*/  FMUL R24, R24, R192.reuse ;  /* 0x000000c018187220 */ /* 0x080fe20000400000 */
[-C--:B------:R-:W-:Y:S01]  /*5f30*/  FMUL R25, R25, R192.reuse ;  /* 0x000000c019197220 */ /* 0x080fe20000400000 */
[-C--:B------:R-:W-:Y:S01]  /*5f40*/  FMUL R28, R28, R192.reuse ;  /* 0x000000c01c1c7220 */ /* 0x080fe20000400000 */
[-C--:B------:R-:W-:Y:S01]  /*5f50*/  FMUL R29, R29, R192.reuse ;  /* 0x000000c01d1d7220 */ /* 0x080fe20000400000 */
[----:B------:R-:W-:Y:S01]  /*5f60*/  @!P5 FMUL R123, R123, 0.5 ;  /* 0x3f0000007b7bd820 */ /* 0x000fe20000400000 */
[--C-:B-1----:R-:W-:Y:S01]  /*5f70*/  FFMA R122, R124, UR22, -R195.reuse ;  /* 0x000000167c7a7c23 */ /* 0x102fe200080008c3 */
[----:B------:R-:W-:Y:S01]  /*5f80*/  @!P4 FMUL R197, R197, 0.5 ;  /* 0x3f000000c5c5c820 */ /* 0x000fe20000400000 */
[-C--:B------:R-:W-:Y:S01]  /*5f90*/  FMUL R32, R32, R192.reuse ;  /* 0x000000c020207220 */ /* 0x080fe20000400000 */
[----:B------:R-:W-:Y:S01]  /*5fa0*/  @!P3 FMUL R198, R198, 0.5 ;  /* 0x3f000000c6c6b820 */ /* 0x000fe20000400000 */
[----:B------:R1:W3:Y:S01]  /*5fb0*/  MUFU.EX2 R194, R123 ;  /* 0x0000007b00c27308 */ /* 0x0002e20000000800 */
[-C--:B------:R-:W-:Y:S01]  /*5fc0*/  FMUL R33, R33, R192.reuse ;  /* 0x000000c021217220 */ /* 0x080fe20000400000 */
[-C--:B------:R-:W-:Y:S01]  /*5fd0*/  FMUL R36, R36, R192.reuse ;  /* 0x000000c024247220 */ /* 0x080fe20000400000 */
[----:B------:R-:W-:Y:S01]  /*5fe0*/  FMUL R37, R37, R192 ;  /* 0x000000c025257220 */ /* 0x000fe20000400000 */
[----:B--2---:R-:W-:Y:S01]  /*5ff0*/  @!P6 FMUL R196, R196, R196 ;  /* 0x000000c4c4c4e220 */ /* 0x004fe20000400000 */
[----:B------:R-:W-:Y:S01]  /*6000*/  FSETP.GEU.AND P6, PT, R120, -126, PT ;  /* 0xc2fc00007800780b */ /* 0x000fe20003fce000 */
[-C--:B------:R-:W-:Y:S01]  /*6010*/  FMUL R40, R40, R192.reuse ;  /* 0x000000c028287220 */ /* 0x080fe20000400000 */
[-C--:B------:R-:W-:Y:S01]  /*6020*/  FMUL R41, R41, R192.reuse ;  /* 0x000000c029297220 */ /* 0x080fe20000400000 */
[----:B------:R-:W2:Y:S01]  /*6030*/  MUFU.EX2 R126, R197 ;  /* 0x000000c5007e7308 */ /* 0x000ea20000000800 */
[----:B-1----:R-:W-:Y:S01]  /*6040*/  FFMA R123, R125, UR22, -R195 ;  /* 0x000000167d7b7c23 */ /* 0x002fe200080008c3 */
[-C--:B------:R-:W-:Y:S01]  /*6050*/  FMUL R44, R44, R192.reuse ;  /* 0x000000c02c2c7220 */ /* 0x080fe20000400000 */
[-C--:B------:R-:W-:Y:S01]  /*6060*/  FMUL R45, R45, R192.reuse ;  /* 0x000000c02d2d7220 */ /* 0x080fe20000400000 */
[-C--:B------:R-:W-:Y:S01]  /*6070*/  FMUL R48, R48, R192.reuse ;  /* 0x000000c030307220 */ /* 0x080fe20000400000 */
[-C--:B------:R-:W-:Y:S01]  /*6080*/  FMUL R49, R49, R192.reuse ;  /* 0x000000c031317220 */ /* 0x080fe20000400000 */
[-C--:B------:R-:W-:Y:S01]  /*6090*/  FMUL R52, R52, R192.reuse ;  /* 0x000000c034347220 */ /* 0x080fe20000400000 */
[----:B------:R-:W-:Y:S01]  /*60a0*/  FMUL R53, R53, R192 ;  /* 0x000000c035357220 */ /* 0x000fe20000400000 */
[----:B------:R-:W1:Y:S01]  /*60b0*/  MUFU.EX2 R127, R198 ;  /* 0x000000c6007f7308 */ /* 0x000e620000000800 */
[----:B---3--:R-:W-:Y:S01]  /*60c0*/  @!P5 FMUL R194, R194, R194 ;  /* 0x000000c2c2c2d220 */ /* 0x008fe20000400000 */
[----:B------:R-:W-:Y:S01]  /*60d0*/  FSETP.GEU.AND P5, PT, R121, -126, PT ;  /* 0xc2fc00007900780b */ /* 0x000fe20003fae000 */
[----:B------:R-:W-:Y:S01]  /*60e0*/  @!P6 FMUL R120, R120, 0.5 ;  /* 0x3f0000007878e820 */ /* 0x000fe20000400000 */
[-C--:B------:R-:W-:Y:S01]  /*60f0*/  FMUL R56, R56, R192.reuse ;  /* 0x000000c038387220 */ /* 0x080fe20000400000 */
[-C--:B------:R-:W-:Y:S01]  /*6100*/  FMUL R57, R57, R192.reuse ;  /* 0x000000c039397220 */ /* 0x080fe20000400000 */
[-C--:B------:R-:W-:Y:S01]  /*6110*/  FMUL R60, R60, R192.reuse ;  /* 0x000000c03c3c7220 */ /* 0x080fe20000400000 */
[----:B------:R-:W-:Y:S01]  /*6120*/  FMUL R61, R61, R192 ;  /* 0x000000c03d3d7220 */ /* 0x000fe20000400000 */
[----:B------:R-:W3:Y:S01]  /*6130*/  MUFU.EX2 R199, R120 ;  /* 0x0000007800c77308 */ /* 0x000ee20000000800 */
[----:B--2---:R-:W-:Y:S01]  /*6140*/  @!P4 FMUL R126, R126, R126 ;  /* 0x0000007e7e7ec220 */ /* 0x004fe20000400000 */
[----:B------:R-:W-:Y:S01]  /*6150*/  FSETP.GEU.AND P4, PT, R122, -126, PT ;  /* 0xc2fc00007a00780b */ /* 0x000fe20003f8e000 */
[-C--:B------:R-:W-:Y:S01]  /*6160*/  FMUL R64, R64, R192.reuse ;  /* 0x000000c040407220 */ /* 0x080fe20000400000 */
[-C--:B------:R-:W-:Y:S01]  /*6170*/  FMUL R65, R65, R192.reuse ;  /* 0x000000c041417220 */ /* 0x080fe20000400000 */
[-C--:B------:R-:W-:Y:S01]  /*6180*/  FMUL R68, R68, R192.reuse ;  /* 0x000000c044447220 */ /* 0x080fe20000400000 */
[-C--:B------:R-:W-:Y:S01]  /*6190*/  FMUL R69, R69, R192.reuse ;  /* 0x000000c045457220 */ /* 0x080fe20000400000 */
[----:B------:R-:W-:Y:S01]  /*61a0*/  @!P5 FMUL R121, R121, 0.5 ;  /* 0x3f0000007979d820 */ /* 0x000fe20000400000 */
[-C--:B------:R-:W-:Y:S01]  /*61b0*/  FMUL R72, R72, R192.reuse ;  /* 0x000000c048487220 */ /* 0x080fe20000400000 */
[----:B-1----:R-:W-:Y:S01]  /*61c0*/  @!P3 FMUL R127, R127, R127 ;  /* 0x0000007f7f7fb220 */ /* 0x002fe20000400000 */
[----:B------:R-:W-:Y:S01]  /*61d0*/  FSETP.GEU.AND P3, PT, R123, -126, PT ;  /* 0xc2fc00007b00780b */ /* 0x000fe20003f6e000 */
[----:B------:R-:W1:Y:S01]  /*61e0*/  MUFU.EX2 R197, R121 ;  /* 0x0000007900c57308 */ /* 0x000e620000000800 */
[-C--:B------:R-:W-:Y:S01]  /*61f0*/  FMUL R73, R73, R192.reuse ;  /* 0x000000c049497220 */ /* 0x080fe20000400000 */
[-C--:B------:R-:W-:Y:S01]  /*6200*/  FMUL R76, R76, R192.reuse ;  /* 0x000000c04c4c7220 */ /* 0x080fe20000400000 */
[-C--:B------:R-:W-:Y:S01]  /*6210*/  FMUL R77, R77, R192.reuse ;  /* 0x000000c04d4d7220 */ /* 0x080fe20000400000 */
[----:B------:R-:W-:Y:S01]  /*6220*/  @!P4 FMUL R122, R122, 0.5 ;  /* 0x3f0000007a7ac820 */ /* 0x000fe20000400000 */
[-C--:B------:R-:W-:Y:S01]  /*6230*/  FMUL R80, R80, R192.reuse ;  /* 0x000000c050507220 */ /* 0x080fe20000400000 */
[----:B---3--:R-:W-:Y:S01]  /*6240*/  @!P6 FMUL R199, R199, R199 ;  /* 0x000000c7c7c7e220 */ /* 0x008fe20000400000 */
[-C--:B------:R-:W-:Y:S01]  /*6250*/  FMUL R81, R81, R192.reuse ;  /* 0x000000c051517220 */ /* 0x080fe20000400000 */
[----:B------:R-:W2:Y:S01]  /*6260*/  MUFU.EX2 R124, R122 ;  /* 0x0000007a007c7308 */ /* 0x000ea20000000800 */
[-C--:B------:R-:W-:Y:S01]  /*6270*/  FMUL R84, R84, R192.reuse ;  /* 0x000000c054547220 */ /* 0x080fe20000400000 */
[-C--:B------:R-:W-:Y:S01]  /*6280*/  FMUL R85, R85, R192.reuse ;  /* 0x000000c055557220 */ /* 0x080fe20000400000 */
[-C--:B------:R-:W-:Y:S01]  /*6290*/  FMUL R88, R88, R192.reuse ;  /* 0x000000c058587220 */ /* 0x080fe20000400000 */
[----:B------:R-:W-:Y:S01]  /*62a0*/  @!P3 FMUL R123, R123, 0.5 ;  /* 0x3f0000007b7bb820 */ /* 0x000fe20000400000 */
[-C--:B------:R-:W-:Y:S01]  /*62b0*/  FMUL R89, R89, R192.reuse ;  /* 0x000000c059597220 */ /* 0x080fe20000400000 */
[-C--:B------:R-:W-:Y:S01]  /*62c0*/  FMUL R92, R92, R192.reuse ;  /* 0x000000c05c5c7220 */ /* 0x080fe20000400000 */
[-C--:B------:R-:W-:Y:S01]  /*62d0*/  FMUL R93, R93, R192.reuse ;  /* 0x000000c05d5d7220 */ /* 0x080fe20000400000 */
[----:B------:R-:W3:Y:S01]  /*62e0*/  MUFU.EX2 R125, R123 ;  /* 0x0000007b007d7308 */ /* 0x000ee20000000800 */
[----:B-1----:R-:W-:Y:S01]  /*62f0*/  @!P5 FMUL R197, R197, R197 ;  /* 0x000000c5c5c5d220 */ /* 0x002fe20000400000 */
[-C--:B------:R-:W-:Y:S01]  /*6300*/  FMUL R96, R96, R192.reuse ;  /* 0x000000c060607220 */ /* 0x080fe20000400000 */
[-C--:B------:R-:W-:Y:S01]  /*6310*/  FMUL R97, R97, R192.reuse ;  /* 0x000000c061617220 */ /* 0x080fe20000400000 */
[-C--:B------:R-:W-:Y:S01]  /*6320*/  FMUL R100, R100, R192.reuse ;  /* 0x000000c064647220 */ /* 0x080fe20000400000 */
[-C--:B------:R-:W-:Y:S01]  /*6330*/  FMUL R101, R101, R192.reuse ;  /* 0x000000c065657220 */ /* 0x080fe20000400000 */
[-C--:B------:R-:W-:Y:S01]  /*6340*/  FMUL R104, R104, R192.reuse ;  /* 0x000000c068687220 */ /* 0x080fe20000400000 */
[-C--:B------:R-:W-:Y:S01]  /*6350*/  FMUL R105, R105, R192.reuse ;  /* 0x000000c069697220 */ /* 0x080fe20000400000 */
[----:B------:R-:W-:Y:S01]  /*6360*/  FMUL R108, R108, R192 ;  /* 0x000000c06c6c7220 */ /* 0x000fe20000400000 */
[----:B--2---:R-:W-:Y:S01]  /*6370*/  @!P4 FMUL R124, R124, R124 ;  /* 0x0000007c7c7cc220 */ /* 0x004fe20000400000 */
[-C--:B------:R-:W-:Y:S01]  /*6380*/  FMUL R109, R109, R192.reuse ;  /* 0x000000c06d6d7220 */ /* 0x080fe20000400000 */
[-C--:B------:R-:W-:Y:S01]  /*6390*/  FMUL R112, R112, R192.reuse ;  /* 0x000000c070707220 */ /* 0x080fe20000400000 */
[-C--:B------:R-:W-:Y:S01]  /*63a0*/  FMUL R113, R113, R192.reuse ;  /* 0x000000c071717220 */ /* 0x080fe20000400000 */
[-C--:B------:R-:W-:Y:S01]  /*63b0*/  FMUL R116, R116, R192.reuse ;  /* 0x000000c074747220 */ /* 0x080fe20000400000 */
[----:B------:R-:W-:Y:S01]  /*63c0*/  FMUL R117, R117, R192 ;  /* 0x000000c075757220 */ /* 0x000fe20000400000 */
[-C--:B------:R-:W-:Y:S01]  /*63d0*/  FMUL R26, R26, R193.reuse ;  /* 0x000000c11a1a7220 */ /* 0x080fe20000400000 */
[----:B------:R-:W-:Y:S01]  /*63e0*/  FMUL R27, R27, R193 ;  /* 0x000000c11b1b7220 */ /* 0x000fe20000400000 */
[----:B---3--:R-:W-:Y:S01]  /*63f0*/  @!P3 FMUL R125, R125, R125 ;  /* 0x0000007d7d7db220 */ /* 0x008fe20000400000 */
[-C--:B------:R-:W-:Y:S01]  /*6400*/  FMUL R30, R30, R193.reuse ;  /* 0x000000c11e1e7220 */ /* 0x080fe20000400000 */
        /* <DEDUP_REMOVED lines=44> */
[----:B------:R-:W-:Y:S01]  /*66d0*/  FMUL R119, R119, R193 ;  /* 0x000000c177777220 */ /* 0x000fe20000400000 */
[----:B------:R-:W-:Y:S01]  /*66e0*/  F2FP.F16.F32.PACK_AB R121, R194, R196 ;  /* 0x000000c4c279723e */ /* 0x000fe200000000ff */
[----:B------:R-:W-:Y:S01]  /*66f0*/  UIMAD UR6, UR6, 0xc00, UR23 ;  /* 0x00000c00060678a4 */ /* 0x000fe2000f8e0217 */
[----:B------:R-:W-:Y:S01]  /*6700*/  F2FP.F16.F32.PACK_AB R123, R127, R126 ;  /* 0x0000007e7f7b723e */ /* 0x000fe200000000ff */
[----:B------:R-:W-:Y:S01]  /*6710*/  UMOV UR7, 0x40000040 ;  /* 0x4000004000077882 */ /* 0x000fe20000000000 */
[----:B------:R-:W-:Y:S01]  /*6720*/  F2FP.F16.F32.PACK_AB R120, R197, R199 ;  /* 0x000000c7c578723e */ /* 0x000fe200000000ff */
[--C-:B------:R-:W-:Y:S01]  /*6730*/  FFMA R134, R134, UR22, -R191.reuse ;  /* 0x0000001686867c23 */ /* 0x100fe200080008bf */
[----:B------:R-:W-:Y:S01]  /*6740*/  F2FP.F16.F32.PACK_AB R122, R125, R124 ;  /* 0x0000007c7d7a723e */ /* 0x000fe200000000ff */
[----:B------:R-:W-:Y:S01]  /*6750*/  FFMA R200, R135, UR22, -R191 ;  /* 0x0000001687c87c23 */ /* 0x000fe200080008bf */
[----:B------:R-:W-:Y:S01]  /*6760*/  FFMA R198, R133, UR22, -R195 ;  /* 0x0000001685c67c23 */ /* 0x000fe200080008c3 */
[----:B------:R-:W-:Y:S01]  /*6770*/  UIADD3 UR8, UR6, 0x80, URZ ;  /* 0x0000008006087890 */ /* 0x000fe2000fffe03f */
[----:B------:R-:W-:Y:S01]  /*6780*/  WARPGROUP.ARRIVE ;  /* 0x00000000000079c5 */ /* 0x000fe20000000000 */
[----:B------:R-:W-:Y:S01]  /*6790*/  FSETP.GEU.AND P6, PT, R134, -126, PT ;  /* 0xc2fc00008600780b */ /* 0x000fe20003fce000 */
[----:B------:R-:W-:Y:S01]  /*67a0*/  UMOV UR11, 0x40000040 ;  /* 0x40000040000b7882 */ /* 0x000fe20000000000 */
[----:B------:R-:W-:Y:S01]  /*67b0*/  FSETP.GEU.AND P5, PT, R200, -126, PT ;  /* 0xc2fc0000c800780b */ /* 0x000fe20003fae000 */
[--C-:B------:R-:W-:Y:S01]  /*67c0*/  FFMA R142, R142, UR22, -R191.reuse ;  /* 0x000000168e8e7c23 */ /* 0x100fe200080008bf */
[----:B------:R-:W-:Y:S01]  /*67d0*/  FFMA R150, R150, UR22, -R191 ;  /* 0x0000001696967c23 */ /* 0x000fe200080008bf */
[----:B------:R-:W-:Y:S01]  /*67e0*/  HGMMA.64x192x16.F32 R24, R120, gdesc[UR4].tnspB, R24, gsb0 ;  /* 0x42e0000478187df0 */ /* 0x000fe20008000818 */
[----:B------:R-:W-:Y:S01]  /*67f0*/  UMOV UR10, UR8 ;  /* 0x00000008000a7c82 */ /* 0x000fe20008000000 */
[----:B------:R-:W-:Y:S01]  /*6800*/  UIADD3 UR8, UR6, 0x100, URZ ;  /* 0x0000010006087890 */ /* 0x000fe2000fffe03f */
[----:B------:R-:W-:Y:S01]  /*6810*/  FFMA R193, R193, R22, R196 ;  /* 0x00000016c1c17223 */ /* 0x000fe200000000c4 */
[----:B------:R-:W-:Y:S01]  /*6820*/  UMOV UR7, 0x40000040 ;  /* 0x4000004000077882 */ /* 0x000fe20000000000 */
[----:B------:R-:W-:Y:S01]  /*6830*/  FFMA R192, R192, R23, R199 ;  /* 0x00000017c0c07223 */ /* 0x000fe200000000c7 */
[----:B------:R-:W-:Y:S01]  /*6840*/  IADD3 R6, R6, 0x1, RZ ;  /* 0x0000000106067810 */ /* 0x000fe20007ffe0ff */
[----:B------:R-:W-:Y:S01]  /*6850*/  FADD R193, R193, R194 ;  /* 0x000000c2c1c17221 */ /* 0x000fe20000000000 */
[----:B------:R-:W-:Y:S01]  /*6860*/  @!P6 FMUL R134, R134, 0.5 ;  /* 0x3f0000008686e820 */ /* 0x000fe20000400000 */
[----:B------:R-:W-:Y:S01]  /*6870*/  FADD R197, R192, R197 ;  /* 0x000000c5c0c57221 */ /* 0x000fe20000000000 */
[----:B------:R-:W-:Y:S01]  /*6880*/  @!P5 FMUL R200, R200, 0.5 ;  /* 0x3f000000c8c8d820 */ /* 0x000fe20000400000 */
[----:B------:R-:W-:Y:S01]  /*6890*/  FADD R126, R193, R126 ;  /* 0x0000007ec17e7221 */ /* 0x000fe20000000000 */
[----:B------:R-:W-:-:S02]  /*68a0*/  VIADD R185, R185, 0x1 ;  /* 0x00000001b9b97836 */ /* 0x000fc40000000000 */
[----:B------:R-:W-:Y:S01]  /*68b0*/  FADD R124, R197, R124 ;  /* 0x0000007cc57c7221 */ /* 0x000fe20000000000 */
[----:B------:R-:W1:Y:S01]  /*68c0*/  MUFU.EX2 R134, R134 ;  /* 0x0000008600867308 */ /* 0x000e620000000800 */
[----:B------:R-:W-:Y:S02]  /*68d0*/  FADD R127, R126, R127 ;  /* 0x0000007f7e7f7221 */ /* 0x000fe40000000000 */
[----:B------:R-:W-:-:S05]  /*68e0*/  FADD R125, R124, R125 ;  /* 0x0000007d7c7d7221 */ /* 0x000fca0000000000 */
[----:B------:R2:W3:Y:S01]  /*68f0*/  MUFU.EX2 R135, R200 ;  /* 0x000000c800877308 */ /* 0x0004e20000000800 */
[----:B-1----:R-:W-:Y:S01]  /*6900*/  @!P6 FMUL R134, R134, R134 ;  /* 0x000000868686e220 */ /* 0x002fe20000400000 */
[----:B--2---:R-:W-:Y:S01]  /*6910*/  FFMA R200, R143, UR22, -R191 ;  /* 0x000000168fc87c23 */ /* 0x004fe200080008bf */
[----:B---3--:R-:W-:Y:S01]  /*6920*/  @!P5 FMUL R135, R135, R135 ;  /* 0x000000878787d220 */ /* 0x008fe20000400000 */
[----:B------:R-:W-:-:S13]  /*6930*/  FSETP.GEU.AND P5, PT, R198, -126, PT ;  /* 0xc2fc0000c600780b */ /* 0x000fda0003fae000 */
[----:B------:R-:W-:-:S04]  /*6940*/  @!P5 FMUL R198, R198, 0.5 ;  /* 0x3f000000c6c6d820 */ /* 0x000fc80000400000 */
[----:B------:R1:W2:Y:S02]  /*6950*/  MUFU.EX2 R133, R198 ;  /* 0x000000c600857308 */ /* 0x0002a40000000800 */
[----:B-1----:R-:W-:Y:S01]  /*6960*/  FFMA R198, R141, UR22, -R195 ;  /* 0x000000168dc67c23 */ /* 0x002fe200080008c3 */
[----:B--2---:R-:W-:Y:S01]  /*6970*/  @!P5 FMUL R133, R133, R133 ;  /* 0x000000858585d220 */ /* 0x004fe20000400000 */
        /* <DEDUP_REMOVED lines=17> */
[----:B------:R1:W2:Y:S01]  /*6a90*/  MUFU.EX2 R149, R198 ;  /* 0x000000c600957308 */ /* 0x0002a20000000800 */
[----:B------:R-:W-:Y:S02]  /*6aa0*/  WARPGROUP.DEPBAR.LE gsb0, 0x0 ;  /* 0x00008000000079c5 */ /* 0x000fe40000010000 */
[--C-:B------:R-:W-:Y:S01]  /*6ab0*/  FFMA R121, R130, UR22, -R191.reuse ;  /* 0x0000001682797c23 */ /* 0x100fe200080008bf */
[----:B------:R-:W-:Y:S01]  /*6ac0*/  FFMA R123, R131, UR22, -R191 ;  /* 0x00000016837b7c23 */ /* 0x000fe200080008bf */
[--C-:B------:R-:W-:Y:S01]  /*6ad0*/  FFMA R120, R128, UR22, -R195.reuse ;  /* 0x0000001680787c23 */ /* 0x100fe200080008c3 */
[--C-:B------:R-:W-:Y:S01]  /*6ae0*/  FFMA R122, R132, UR22, -R195.reuse ;  /* 0x00000016847a7c23 */ /* 0x100fe200080008c3 */
[----:B-1----:R-:W-:Y:S01]  /*6af0*/  FFMA R198, R157, UR22, -R195 ;  /* 0x000000169dc67c23 */ /* 0x002fe200080008c3 */
[----:B------:R-:W-:Y:S01]  /*6b00*/  FSETP.GEU.AND P3, PT, R121, -126, PT ;  /* 0xc2fc00007900780b */ /* 0x000fe20003f6e000 */
[----:B--2---:R-:W-:Y:S01]  /*6b10*/  @!P5 FMUL R149, R149, R149 ;  /* 0x000000959595d220 */ /* 0x004fe20000400000 */
[----:B------:R-:W-:-:S02]  /*6b20*/  FSETP.GEU.AND P4, PT, R123, -126, PT ;  /* 0xc2fc00007b00780b */ /* 0x000fc40003f8e000 */
[----:B------:R-:W-:Y:S02]  /*6b30*/  FSETP.GEU.AND P6, PT, R122, -126, PT ;  /* 0xc2fc00007a00780b */ /* 0x000fe40003fce000 */
[----:B------:R-:W-:-:S07]  /*6b40*/  FSETP.GEU.AND P5, PT, R200, -126, PT ;  /* 0xc2fc0000c800780b */ /* 0x000fce0003fae000 */
[----:B------:R-:W-:Y:S02]  /*6b50*/  @!P3 FMUL R121, R121, 0.5 ;  /* 0x3f0000007979b820 */ /* 0x000fe40000400000 */
[----:B------:R-:W-:Y:S02]  /*6b60*/  @!P4 FMUL R123, R123, 0.5 ;  /* 0x3f0000007b7bc820 */ /* 0x000fe40000400000 */
[----:B------:R1:W2:Y:S01]  /*6b70*/  MUFU.EX2 R130, R121 ;  /* 0x0000007900827308 */ /* 0x0002a20000000800 */
[----:B------:R-:W-:Y:S01]  /*6b80*/  @!P6 FMUL R122, R122, 0.5 ;  /* 0x3f0000007a7ae820 */ /* 0x000fe20000400000 */
[----:B------:R-:W-:-:S06]  /*6b90*/  @!P5 FMUL R200, R200, 0.5 ;  /* 0x3f000000c8c8d820 */ /* 0x000fcc0000400000 */
[----:B------:R3:W4:Y:S01]  /*6ba0*/  MUFU.EX2 R131, R123 ;  /* 0x0000007b00837308 */ /* 0x0007220000000800 */
[----:B-1----:R-:W-:-:S07]  /*6bb0*/  FFMA R121, R129, UR22, -R195 ;  /* 0x0000001681797c23 */ /* 0x002fce00080008c3 */
[----:B------:R-:W1:Y:S01]  /*6bc0*/  MUFU.EX2 R132, R122 ;  /* 0x0000007a00847308 */ /* 0x000e620000000800 */
[----:B--2---:R-:W-:Y:S01]  /*6bd0*/  @!P3 FMUL R130, R130, R130 ;  /* 0x000000828282b220 */ /* 0x004fe20000400000 */
[----:B------:R-:W-:Y:S02]  /*6be0*/  FSETP.GEU.AND P3, PT, R120, -126, PT ;  /* 0xc2fc00007800780b */ /* 0x000fe40003f6e000 */
[----:B---3--:R-:W-:-:S04]  /*6bf0*/  F2FP.F16.F32.PACK_AB R123, R135, R134 ;  /* 0x00000086877b723e */ /* 0x008fc800000000ff */
[----:B------:R2:W3:Y:S01]  /*6c00*/  MUFU.EX2 R159, R200 ;  /* 0x000000c8009f7308 */ /* 0x0004e20000000800 */
[----:B----4-:R-:W-:Y:S01]  /*6c10*/  @!P4 FMUL R131, R131, R131 ;  /* 0x000000838383c220 */ /* 0x010fe20000400000 */
[----:B------:R-:W-:-:S05]  /*6c20*/  FSETP.GEU.AND P4, PT, R121, -126, PT ;  /* 0xc2fc00007900780b */ /* 0x000fca0003f8e000 */
[----:B------:R-:W-:Y:S01]  /*6c30*/  @!P3 FMUL R120, R120, 0.5 ;  /* 0x3f0000007878b820 */ /* 0x000fe20000400000 */
[----:B-1----:R-:W-:Y:S01]  /*6c40*/  @!P6 FMUL R132, R132, R132 ;  /* 0x000000848484e220 */ /* 0x002fe20000400000 */
[----:B------:R-:W-:Y:S02]  /*6c50*/  FSETP.GEU.AND P6, PT, R142, -126, PT ;  /* 0xc2fc00008e00780b */ /* 0x000fe40003fce000 */
[----:B------:R-:W1:Y:S01]  /*6c60*/  MUFU.EX2 R128, R120 ;  /* 0x0000007800807308 */ /* 0x000e620000000800 */
[----:B--2---:R-:W-:Y:S01]  /*6c70*/  FFMA R200, R167, UR22, -R191 ;  /* 0x00000016a7c87c23 */ /* 0x004fe200080008bf */
[----:B------:R-:W-:Y:S02]  /*6c80*/  F2FP.F16.F32.PACK_AB R122, R133, R132 ;  /* 0x00000084857a723e */ /* 0x000fe400000000ff */
[----:B------:R-:W-:Y:S01]  /*6c90*/  @!P4 FMUL R121, R121, 0.5 ;  /* 0x3f0000007979c820 */ /* 0x000fe20000400000 */
[----:B---3--:R-:W-:Y:S01]  /*6ca0*/  @!P5 FMUL R159, R159, R159 ;  /* 0x0000009f9f9fd220 */ /* 0x008fe20000400000 */
[----:B------:R-:W-:-:S02]  /*6cb0*/  FSETP.GEU.AND P5, PT, R198, -126, PT ;  /* 0xc2fc0000c600780b */ /* 0x000fc40003fae000 */
[----:B------:R2:W3:Y:S03]  /*6cc0*/  MUFU.EX2 R129, R121 ;  /* 0x0000007900817308 */ /* 0x0004e60000000800 */
[----:B------:R-:W-:Y:S01]  /*6cd0*/  @!P6 FMUL R142, R142, 0.5 ;  /* 0x3f0000008e8ee820 */ /* 0x000fe20000400000 */
[----:B-1----:R-:W-:Y:S01]  /*6ce0*/  @!P3 FMUL R128, R128, R128 ;  /* 0x000000808080b220 */ /* 0x002fe20000400000 */
[----:B--2---:R-:W-:-:S04]  /*6cf0*/  F2FP.F16.F32.PACK_AB R121, R131, R130 ;  /* 0x000000828379723e */ /* 0x004fc800000000ff */
[----:B------:R-:W1:Y:S02]  /*6d00*/  MUFU.EX2 R142, R142 ;  /* 0x0000008e008e7308 */ /* 0x000e640000000800 */
[----:B------:R-:W-:Y:S01]  /*6d10*/  @!P5 FMUL R198, R198, 0.5 ;  /* 0x3f000000c6c6d820 */ /* 0x000fe20000400000 */
[----:B------:R-:W-:Y:S01]  /*6d20*/  FADD R130, R127, R130 ;  /* 0x000000827f827221 */ /* 0x000fe20000000000 */
[----:B---3--:R-:W-:-:S03]  /*6d30*/  @!P4 FMUL R129, R129, R129 ;  /* 0x000000818181c220 */ /* 0x008fc60000400000 */
[----:B------:R-:W-:Y:S02]  /*6d40*/  FADD R131, R130, R131 ;  /* 0x0000008382837221 */ /* 0x000fe40000000000 */
[----:B------:R-:W-:Y:S01]  /*6d50*/  F2FP.F16.F32.PACK_AB R120, R129, R128 ;  /* 0x000000808178723e */ /* 0x000fe200000000ff */
[----:B------:R-:W-:Y:S01]  /*6d60*/  FADD R128, R125, R128 ;  /* 0x000000807d807221 */ /* 0x000fe20000000000 */
[----:B------:R-:W-:Y:S02]  /*6d70*/  FADD R134, R131, R134 ;  /* 0x0000008683867221 */ /* 0x000fe40000000000 */
[----:B------:R-:W-:Y:S01]  /*6d80*/  WARPGROUP.ARRIVE ;  /* 0x00000000000079c5 */ /* 0x000fe20000000000 */
[----:B------:R-:W-:Y:S01]  /*6d90*/  FADD R129, R128, R129 ;  /* 0x0000008180817221 */ /* 0x000fe20000000000 */
[----:B-1----:R-:W-:Y:S01]  /*6da0*/  @!P6 FMUL R142, R142, R142 ;  /* 0x0000008e8e8ee220 */ /* 0x002fe20000400000 */
[----:B------:R-:W-:Y:S02]  /*6db0*/  FADD R135, R134, R135 ;  /* 0x0000008786877221 */ /* 0x000fe40000000000 */
[----:B------:R-:W-:Y:S01]  /*6dc0*/  FADD R132, R129, R132 ;  /* 0x0000008481847221 */ /* 0x000fe20000000000 */
[----:B------:R-:W-:Y:S01]  /*6dd0*/  HGMMA.64x192x16.F32 R24, R120, gdesc[UR8].tnspB, R24, gsb0 ;  /* 0x42e0000878187df0 */ /* 0x000fe20008000818 */
[----:B------:R-:W-:Y:S01]  /*6de0*/  UMOV UR10, UR8 ;  /* 0x00000008000a7c82 */ /* 0x000fe20008000000 */
[----:B------:R-:W-:Y:S01]  /*6df0*/  UMOV UR11, 0x40000040 ;  /* 0x40000040000b7882 */ /* 0x000fe20000000000 */
[----:B------:R-:W-:Y:S01]  /*6e00*/  UIADD3 UR8, UR6, 0x180, URZ ;  /* 0x0000018006087890 */ /* 0x000fe2000fffe03f */
[----:B------:R-:W-:Y:S01]  /*6e10*/  FADD R133, R132, R133 ;  /* 0x0000008584857221 */ /* 0x000fe20000000000 */
[----:B------:R-:W-:-:S02]  /*6e20*/  WARPGROUP.DEPBAR.LE gsb0, 0x0 ;  /* 0x00008000000079c5 */ /* 0x000fc40000010000 */
[--C-:B------:R-:W-:Y:S01]  /*6e30*/  FFMA R121, R138, UR22, -R191.reuse ;  /* 0x000000168a797c23 */ /* 0x100fe200080008bf */
[----:B------:R-:W-:Y:S01]  /*6e40*/  FFMA R123, R139, UR22, -R191 ;  /* 0x000000168b7b7c23 */ /* 0x000fe200080008bf */
[--C-:B------:R-:W-:Y:S01]  /*6e50*/  FFMA R120, R136, UR22, -R195.reuse ;  /* 0x0000001688787c23 */ /* 0x100fe200080008c3 */
[----:B------:R-:W-:Y:S02]  /*6e60*/  FFMA R122, R140, UR22, -R195 ;  /* 0x000000168c7a7c23 */ /* 0x000fe400080008c3 */
[----:B------:R-:W-:Y:S02]  /*6e70*/  FSETP.GEU.AND P3, PT, R121, -126, PT ;  /* 0xc2fc00007900780b */ /* 0x000fe40003f6e000 */
[----:B------:R-:W-:Y:S02]  /*6e80*/  FSETP.GEU.AND P4, PT, R123, -126, PT ;  /* 0xc2fc00007b00780b */ /* 0x000fe40003f8e000 */
[----:B------:R-:W-:-:S09]  /*6e90*/  FSETP.GEU.AND P6, PT, R122, -126, PT ;  /* 0xc2fc00007a00780b */ /* 0x000fd20003fce000 */
[----:B------:R-:W-:Y:S02]  /*6ea0*/  @!P3 FMUL R121, R121, 0.5 ;  /* 0x3f0000007979b820 */ /* 0x000fe40000400000 */
[----:B------:R-:W-:Y:S02]  /*6eb0*/  @!P4 FMUL R123, R123, 0.5 ;  /* 0x3f0000007b7bc820 */ /* 0x000fe40000400000 */
[----:B------:R1:W2:Y:S01]  /*6ec0*/  MUFU.EX2 R138, R121 ;  /* 0x00000079008a7308 */ /* 0x0002a20000000800 */
[----:B------:R-:W-:-:S07]  /*6ed0*/  @!P6 FMUL R122, R122, 0.5 ;  /* 0x3f0000007a7ae820 */ /* 0x000fce0000400000 */
[----:B------:R3:W4:Y:S01]  /*6ee0*/  MUFU.EX2 R139, R123 ;  /* 0x0000007b008b7308 */ /* 0x0007220000000800 */
[----:B-1----:R-:W-:-:S07]  /*6ef0*/  FFMA R121, R137, UR22, -R195 ;  /* 0x0000001689797c23 */ /* 0x002fce00080008c3 */
[----:B------:R-:W1:Y:S01]  /*6f00*/  MUFU.EX2 R140, R122 ;  /* 0x0000007a008c7308 */ /* 0x000e620000000800 */
[----:B--2---:R-:W-:Y:S01]  /*6f10*/  @!P3 FMUL R138, R138, R138 ;  /* 0x0000008a8a8ab220 */ /* 0x004fe20000400000 */
[----:B------:R-:W-:Y:S02]  /*6f20*/  FSETP.GEU.AND P3, PT, R120, -126, PT ;  /* 0xc2fc00007800780b */ /* 0x000fe40003f6e000 */
[----:B---3--:R-:W-:Y:S01]  /*6f30*/  F2FP.F16.F32.PACK_AB R123, R143, R142 ;  /* 0x0000008e8f7b723e */ /* 0x008fe200000000ff */
[----:B----4-:R-:W-:Y:S01]  /*6f40*/  @!P4 FMUL R139, R139, R139 ;  /* 0x0000008b8b8bc220 */ /* 0x010fe20000400000 */
[----:B------:R-:W-:-:S09]  /*6f50*/  FSETP.GEU.AND P4, PT, R121, -126, PT ;  /* 0xc2fc00007900780b */ /* 0x000fd20003f8e000 */
[----:B------:R-:W-:Y:S01]  /*6f60*/  @!P3 FMUL R120, R120, 0.5 ;  /* 0x3f0000007878b820 */ /* 0x000fe20000400000 */
[----:B-1----:R-:W-:Y:S01]  /*6f70*/  @!P6 FMUL R140, R140, R140 ;  /* 0x0000008c8c8ce220 */ /* 0x002fe20000400000 */
[----:B------:R-:W-:Y:S02]  /*6f80*/  FSETP.GEU.AND P6, PT, R150, -126, PT ;  /* 0xc2fc00009600780b */ /* 0x000fe40003fce000 */
[----:B------:R-:W1:Y:S02]  /*6f90*/  MUFU.EX2 R136, R120 ;  /* 0x0000007800887308 */ /* 0x000e640000000800 */
[----:B------:R-:W-:Y:S01]  /*6fa0*/  F2FP.F16.F32.PACK_AB R122, R141, R140 ;  /* 0x0000008c8d7a723e */ /* 0x000fe200000000ff */
[----:B------:R-:W-:-:S05]  /*6fb0*/  @!P4 FMUL R121, R121, 0.5 ;  /* 0x3f0000007979c820 */ /* 0x000fca0000400000 */
[----:B------:R2:W3:Y:S03]  /*6fc0*/  MUFU.EX2 R137, R121 ;  /* 0x0000007900897308 */ /* 0x0004e60000000800 */
[----:B------:R-:W-:Y:S01]  /*6fd0*/  @!P6 FMUL R150, R150, 0.5 ;  /* 0x3f0000009696e820 */ /* 0x000fe20000400000 */
[----:B-1----:R-:W-:Y:S01]  /*6fe0*/  @!P3 FMUL R136, R136, R136 ;  /* 0x000000888888b220 */ /* 0x002fe20000400000 */
[----:B--2---:R-:W-:-:S04]  /*6ff0*/  F2FP.F16.F32.PACK_AB R121, R139, R138 ;  /* 0x0000008a8b79723e */ /* 0x004fc800000000ff */
[----:B------:R-:W1:Y:S01]  /*7000*/  MUFU.EX2 R150, R150 ;  /* 0x0000009600967308 */ /* 0x000e620000000800 */
[----:B------:R-:W-:-:S04]  /*7010*/  FADD R138, R135, R138 ;  /* 0x0000008a878a7221 */ /* 0x000fc80000000000 */
        /* <DEDUP_REMOVED lines=8> */
[----:B-1----:R-:W-:-:S03]  /*70a0*/  @!P6 FMUL R150, R150, R150 ;  /* 0x000000969696e220 */ /* 0x002fc60000400000 */
[----:B------:R-:W-:Y:S01]  /*70b0*/  FADD R140, R137, R140 ;  /* 0x0000008c898c7221 */ /* 0x000fe20000000000 */
[----:B------:R-:W-:Y:S01]  /*70c0*/  HGMMA.64x192x16.F32 R24, R120, gdesc[UR8].tnspB, R24, gsb0 ;  /* 0x42e0000878187df0 */ /* 0x000fe20008000818 */
[----:B------:R-:W-:Y:S01]  /*70d0*/  UMOV UR10, UR8 ;  /* 0x00000008000a7c82 */ /* 0x000fe20008000000 */
[----:B------:R-:W-:Y:S01]  /*70e0*/  UMOV UR11, 0x40000040 ;  /* 0x40000040000b7882 */ /* 0x000fe20000000000 */
[----:B------:R-:W-:Y:S01]  /*70f0*/  UIADD3 UR8, UR6, 0x200, URZ ;  /* 0x0000020006087890 */ /* 0x000fe2000fffe03f */
[----:B------:R-:W-:Y:S01]  /*7100*/  FADD R141, R140, R141 ;  /* 0x0000008d8c8d7221 */ /* 0x000fe20000000000 */
[----:B------:R-:W-:Y:S02]  /*7110*/  WARPGROUP.DEPBAR.LE gsb0, 0x0 ;  /* 0x00008000000079c5 */ /* 0x000fe40000010000 */
[--C-:B------:R-:W-:Y:S01]  /*7120*/  FFMA R121, R146, UR22, -R191.reuse ;  /* 0x0000001692797c23 */ /* 0x100fe200080008bf */
[----:B------:R-:W-:Y:S01]  /*7130*/  FFMA R123, R147, UR22, -R191 ;  /* 0x00000016937b7c23 */ /* 0x000fe200080008bf */
[--C-:B------:R-:W-:Y:S01]  /*7140*/  FFMA R120, R144, UR22, -R195.reuse ;  /* 0x0000001690787c23 */ /* 0x100fe200080008c3 */
[----:B------:R-:W-:-:S02]  /*7150*/  FFMA R122, R148, UR22, -R195 ;  /* 0x00000016947a7c23 */ /* 0x000fc400080008c3 */
        /* <DEDUP_REMOVED lines=16> */
[----:B-1----:R-:W-:-:S03]  /*7260*/  @!P6 FMUL R148, R148, R148 ;  /* 0x000000949494e220 */ /* 0x002fc60000400000 */
[----:B------:R-:W1:Y:S02]  /*7270*/  MUFU.EX2 R144, R120 ;  /* 0x0000007800907308 */ /* 0x000e640000000800 */
[----:B------:R-:W-:Y:S01]  /*7280*/  F2FP.F16.F32.PACK_AB R122, R149, R148 ;  /* 0x00000094957a723e */ /* 0x000fe200000000ff */
[----:B------:R-:W-:-:S05]  /*7290*/  @!P4 FMUL R121, R121, 0.5 ;  /* 0x3f0000007979c820 */ /* 0x000fca0000400000 */
[----:B------:R2:W3:Y:S01]  /*72a0*/  MUFU.EX2 R145, R121 ;  /* 0x0000007900917308 */ /* 0x0004e20000000800 */
[----:B-1----:R-:W-:Y:S01]  /*72b0*/  @!P3 FMUL R144, R144, R144 ;  /* 0x000000909090b220 */ /* 0x002fe20000400000 */
[----:B--2---:R-:W-:Y:S01]  /*72c0*/  F2FP.F16.F32.PACK_AB R121, R147, R146 ;  /* 0x000000929379723e */ /* 0x004fe200000000ff */
        /* <DEDUP_REMOVED lines=8> */
[----:B------:R-:W-:-:S04]  /*7350*/  FADD R145, R144, R145 ;  /* 0x0000009190917221 */ /* 0x000fc80000000000 */
        /* <DEDUP_REMOVED lines=8> */
[--C-:B------:R-:W-:Y:S01]  /*73e0*/  FFMA R154, R158, UR22, -R191.reuse ;  /* 0x000000169e9a7c23 */ /* 0x100fe200080008bf */
[----:B------:R-:W-:Y:S01]  /*73f0*/  FFMA R123, R155, UR22, -R191 ;  /* 0x000000169b7b7c23 */ /* 0x000fe200080008bf */
[--C-:B------:R-:W-:Y:S01]  /*7400*/  FFMA R120, R152, UR22, -R195.reuse ;  /* 0x0000001698787c23 */ /* 0x100fe200080008c3 */
[----:B------:R-:W-:Y:S01]  /*7410*/  FFMA R122, R156, UR22, -R195 ;  /* 0x000000169c7a7c23 */ /* 0x000fe200080008c3 */
[----:B------:R-:W-:Y:S01]  /*7420*/  FSETP.GEU.AND P3, PT, R121, -126, PT ;  /* 0xc2fc00007900780b */ /* 0x000fe20003f6e000 */
[----:B------:R1:W2:Y:S01]  /*7430*/  MUFU.EX2 R152, R198 ;  /* 0x000000c600987308 */ /* 0x0002a20000000800 */
[----:B------:R-:W-:-:S02]  /*7440*/  FSETP.GEU.AND P6, PT, R154, -126, PT ;  /* 0xc2fc00009a00780b */ /* 0x000fc40003fce000 */
[----:B------:R-:W-:Y:S01]  /*7450*/  FSETP.GEU.AND P4, PT, R123, -126, PT ;  /* 0xc2fc00007b00780b */ /* 0x000fe20003f8e000 */
[----:B-1----:R-:W-:-:S08]  /*7460*/  FFMA R198, R165, UR22, -R195 ;  /* 0x00000016a5c67c23 */ /* 0x002fd000080008c3 */
[----:B------:R-:W-:Y:S02]  /*7470*/  @!P3 FMUL R121, R121, 0.5 ;  /* 0x3f0000007979b820 */ /* 0x000fe40000400000 */
[----:B------:R-:W-:Y:S02]  /*7480*/  @!P6 FMUL R154, R154, 0.5 ;  /* 0x3f0000009a9ae820 */ /* 0x000fe40000400000 */
[----:B------:R-:W-:Y:S01]  /*7490*/  @!P4 FMUL R123, R123, 0.5 ;  /* 0x3f0000007b7bc820 */ /* 0x000fe20000400000 */
[----:B------:R1:W3:Y:S01]  /*74a0*/  MUFU.EX2 R158, R121 ;  /* 0x00000079009e7308 */ /* 0x0002e20000000800 */
[----:B--2---:R-:W-:Y:S01]  /*74b0*/  @!P5 FMUL R152, R152, R152 ;  /* 0x000000989898d220 */ /* 0x004fe20000400000 */
[----:B------:R-:W-:-:S06]  /*74c0*/  FSETP.GEU.AND P5, PT, R200, -126, PT ;  /* 0xc2fc0000c800780b */ /* 0x000fcc0003fae000 */
[----:B------:R-:W2:Y:S01]  /*74d0*/  MUFU.EX2 R155, R123 ;  /* 0x0000007b009b7308 */ /* 0x000ea20000000800 */
[----:B-1----:R-:W-:-:S06]  /*74e0*/  FFMA R121, R153, UR22, -R195 ;  /* 0x0000001699797c23 */ /* 0x002fcc00080008c3 */
[----:B------:R-:W-:Y:S01]  /*74f0*/  @!P5 FMUL R200, R200, 0.5 ;  /* 0x3f000000c8c8d820 */ /* 0x000fe20000400000 */
[----:B------:R-:W1:Y:S01]  /*7500*/  MUFU.EX2 R154, R154 ;  /* 0x0000009a009a7308 */ /* 0x000e620000000800 */
[----:B---3--:R-:W-:Y:S01]  /*7510*/  @!P3 FMUL R158, R158, R158 ;  /* 0x0000009e9e9eb220 */ /* 0x008fe20000400000 */
[----:B------:R-:W-:-:S06]  /*7520*/  FSETP.GEU.AND P3, PT, R120, -126, PT ;  /* 0xc2fc00007800780b */ /* 0x000fcc0003f6e000 */
[----:B------:R3:W4:Y:S01]  /*7530*/  MUFU.EX2 R167, R200 ;  /* 0x000000c800a77308 */ /* 0x0007220000000800 */
[----:B--2---:R-:W-:Y:S01]  /*7540*/  @!P4 FMUL R155, R155, R155 ;  /* 0x0000009b9b9bc220 */ /* 0x004fe20000400000 */
[----:B------:R-:W-:-:S05]  /*7550*/  FSETP.GEU.AND P4, PT, R121, -126, PT ;  /* 0xc2fc00007900780b */ /* 0x000fca0003f8e000 */
[----:B------:R-:W-:Y:S01]  /*7560*/  @!P3 FMUL R120, R120, 0.5 ;  /* 0x3f0000007878b820 */ /* 0x000fe20000400000 */
[----:B-1----:R-:W-:Y:S01]  /*7570*/  @!P6 FMUL R154, R154, R154 ;  /* 0x0000009a9a9ae220 */ /* 0x002fe20000400000 */
[----:B------:R-:W-:Y:S02]  /*7580*/  FSETP.GEU.AND P6, PT, R122, -126, PT ;  /* 0xc2fc00007a00780b */ /* 0x000fe40003fce000 */
[----:B------:R-:W1:Y:S01]  /*7590*/  MUFU.EX2 R157, R120 ;  /* 0x00000078009d7308 */ /* 0x000e620000000800 */
[----:B---3--:R-:W-:Y:S01]  /*75a0*/  FFMA R200, R175, UR22, -R191 ;  /* 0x00000016afc87c23 */ /* 0x008fe200080008bf */
[----:B------:R-:W-:Y:S02]  /*75b0*/  F2FP.F16.F32.PACK_AB R123, R159, R154 ;  /* 0x0000009a9f7b723e */ /* 0x000fe400000000ff */
[----:B------:R-:W-:Y:S01]  /*75c0*/  @!P4 FMUL R121, R121, 0.5 ;  /* 0x3f0000007979c820 */ /* 0x000fe20000400000 */
[----:B----4-:R-:W-:Y:S01]  /*75d0*/  @!P5 FMUL R167, R167, R167 ;  /* 0x000000a7a7a7d220 */ /* 0x010fe20000400000 */
[----:B------:R-:W-:-:S02]  /*75e0*/  FSETP.GEU.AND P5, PT, R198, -126, PT ;  /* 0xc2fc0000c600780b */ /* 0x000fc40003fae000 */
[----:B------:R2:W3:Y:S03]  /*75f0*/  MUFU.EX2 R156, R121 ;  /* 0x00000079009c7308 */ /* 0x0004e60000000800 */
[----:B------:R-:W-:-:S05]  /*7600*/  @!P6 FMUL R122, R122, 0.5 ;  /* 0x3f0000007a7ae820 */ /* 0x000fca0000400000 */
[----:B------:R-:W4:Y:S01]  /*7610*/  MUFU.EX2 R153, R122 ;  /* 0x0000007a00997308 */ /* 0x000f220000000800 */
[----:B-1----:R-:W-:Y:S01]  /*7620*/  @!P3 FMUL R157, R157, R157 ;  /* 0x0000009d9d9db220 */ /* 0x002fe20000400000 */
[----:B--2---:R-:W-:Y:S01]  /*7630*/  F2FP.F16.F32.PACK_AB R121, R155, R158 ;  /* 0x0000009e9b79723e */ /* 0x004fe200000000ff */
[----:B------:R-:W-:Y:S01]  /*7640*/  FADD R158, R151, R158 ;  /* 0x0000009e979e7221 */ /* 0x000fe20000000000 */
[----:B------:R-:W-:-:S03]  /*7650*/  @!P5 FMUL R198, R198, 0.5 ;  /* 0x3f000000c6c6d820 */ /* 0x000fc60000400000 */
[----:B------:R-:W-:Y:S01]  /*7660*/  FADD R155, R158, R155 ;  /* 0x0000009b9e9b7221 */ /* 0x000fe20000000000 */
[----:B---3--:R-:W-:-:S03]  /*7670*/  @!P4 FMUL R156, R156, R156 ;  /* 0x0000009c9c9cc220 */ /* 0x008fc60000400000 */
[----:B------:R-:W-:Y:S02]  /*7680*/  FADD R154, R155, R154 ;  /* 0x0000009a9b9a7221 */ /* 0x000fe40000000000 */
[----:B------:R-:W-:Y:S01]  /*7690*/  F2FP.F16.F32.PACK_AB R120, R156, R157 ;  /* 0x0000009d9c78723e */ /* 0x000fe200000000ff */
[----:B------:R-:W-:Y:S01]  /*76a0*/  FADD R157, R148, R157 ;  /* 0x0000009d949d7221 */ /* 0x000fe20000000000 */
[----:B------:R-:W-:Y:S01]  /*76b0*/  FADD R159, R154, R159 ;  /* 0x0000009f9a9f7221 */ /* 0x000fe20000000000 */
[----:B----4-:R-:W-:Y:S02]  /*76c0*/  @!P6 FMUL R153, R153, R153 ;  /* 0x000000999999e220 */ /* 0x010fe40000400000 */
[----:B------:R-:W-:-:S03]  /*76d0*/  FADD R156, R157, R156 ;  /* 0x0000009c9d9c7221 */ /* 0x000fc60000000000 */
[----:B------:R-:W-:Y:S01]  /*76e0*/  F2FP.F16.F32.PACK_AB R122, R152, R153 ;  /* 0x00000099987a723e */ /* 0x000fe200000000ff */
[----:B------:R-:W-:-:S03]  /*76f0*/  FADD R153, R156, R153 ;  /* 0x000000999c997221 */ /* 0x000fc60000000000 */
[----:B------:R-:W-:Y:S01]  /*7700*/  WARPGROUP.ARRIVE ;  /* 0x00000000000079c5 */ /* 0x000fe20000000000 */
[----:B------:R-:W-:-:S05]  /*7710*/  FADD R152, R153, R152 ;  /* 0x0000009899987221 */ /* 0x000fca0000000000 */
[----:B------:R-:W-:Y:S01]  /*7720*/  HGMMA.64x192x16.F32 R24, R120, gdesc[UR8].tnspB, R24, gsb0 ;  /* 0x42e0000878187df0 */ /* 0x000fe20008000818 */
[----:B------:R-:W-:Y:S01]  /*7730*/  UMOV UR10, UR8 ;  /* 0x00000008000a7c82 */ /* 0x000fe20008000000 */
[----:B------:R-:W-:Y:S01]  /*7740*/  UMOV UR11, 0x40000040 ;  /* 0x40000040000b7882 */ /* 0x000fe20000000000 */
[----:B------:R-:W-:Y:S02]  /*7750*/  UIADD3 UR8, UR6, 0x300, URZ ;  /* 0x0000030006087890 */ /* 0x000fe4000fffe03f */
[----:B------:R-:W-:Y:S01]  /*7760*/  UIADD3 UR6, UR6, 0x380, URZ ;  /* 0x0000038006067890 */ /* 0x000fe2000fffe03f */
        /* <DEDUP_REMOVED lines=22> */
[----:B------:R-:W-:Y:S01]  /*78d0*/  FSETP.GEU.AND P3, PT, R120, -126, PT ;  /* 0xc2fc00007800780b */ /* 0x000fe20003f6e000 */
[----:B--2---:R-:W-:Y:S01]  /*78e0*/  @!P4 FMUL R163, R163, R163 ;  /* 0x000000a3a3a3c220 */ /* 0x004fe20000400000 */
[----:B------:R-:W-:-:S11]  /*78f0*/  FSETP.GEU.AND P4, PT, R121, -126, PT ;  /* 0xc2fc00007900780b */ /* 0x000fd60003f8e000 */
[----:B------:R-:W-:Y:S01]  /*7900*/  @!P3 FMUL R120, R120, 0.5 ;  /* 0x3f0000007878b820 */ /* 0x000fe20000400000 */
[----:B-1----:R-:W-:Y:S01]  /*7910*/  @!P6 FMUL R162, R162, R162 ;  /* 0x000000a2a2a2e220 */ /* 0x002fe20000400000 */
[----:B------:R-:W-:Y:S02]  /*7920*/  FSETP.GEU.AND P6, PT, R122, -126, PT ;  /* 0xc2fc00007a00780b */ /* 0x000fe40003fce000 */
[----:B------:R-:W1:Y:S02]  /*7930*/  MUFU.EX2 R165, R120 ;  /* 0x0000007800a57308 */ /* 0x000e640000000800 */
[----:B------:R-:W-:Y:S01]  /*7940*/  F2FP.F16.F32.PACK_AB R123, R167, R162 ;  /* 0x000000a2a77b723e */ /* 0x000fe200000000ff */
[----:B------:R-:W-:-:S05]  /*7950*/  @!P4 FMUL R121, R121, 0.5 ;  /* 0x3f0000007979c820 */ /* 0x000fca0000400000 */
[----:B------:R2:W3:Y:S03]  /*7960*/  MUFU.EX2 R164, R121 ;  /* 0x0000007900a47308 */ /* 0x0004e60000000800 */
[----:B------:R-:W-:-:S05]  /*7970*/  @!P6 FMUL R122, R122, 0.5 ;  /* 0x3f0000007a7ae820 */ /* 0x000fca0000400000 */
[----:B------:R-:W4:Y:S01]  /*7980*/  MUFU.EX2 R161, R122 ;  /* 0x0000007a00a17308 */ /* 0x000f220000000800 */
        /* <DEDUP_REMOVED lines=18> */
[----:B------:R-:W-:Y:S02]  /*7ab0*/  WARPGROUP.DEPBAR.LE gsb0, 0x0 ;  /* 0x00008000000079c5 */ /* 0x000fe40000010000 */
[--C-:B------:R-:W-:Y:S01]  /*7ac0*/  FFMA R123, R171, UR22, -R191.reuse ;  /* 0x00000016ab7b7c23 */ /* 0x100fe200080008bf */
[--C-:B------:R-:W-:Y:S01]  /*7ad0*/  FFMA R171, R174, UR22, -R191.reuse ;  /* 0x00000016aeab7c23 */ /* 0x100fe200080008bf */
[----:B------:R-:W-:Y:S01]  /*7ae0*/  FFMA R121, R170, UR22, -R191 ;  /* 0x00000016aa797c23 */ /* 0x000fe200080008bf */
[--C-:B------:R-:W-:Y:S01]  /*7af0*/  FFMA R120, R168, UR22, -R195.reuse ;  /* 0x00000016a8787c23 */ /* 0x100fe200080008c3 */
[----:B------:R-:W-:Y:S01]  /*7b00*/  FFMA R122, R172, UR22, -R195 ;  /* 0x00000016ac7a7c23 */ /* 0x000fe200080008c3 */
[----:B------:R-:W-:Y:S01]  /*7b10*/  FSETP.GEU.AND P4, PT, R123, -126, PT ;  /* 0xc2fc00007b00780b */ /* 0x000fe20003f8e000 */
[----:B------:R-:W1:Y:S01]  /*7b20*/  MUFU.EX2 R168, R200 ;  /* 0x000000c800a87308 */ /* 0x000e620000000800 */
[----:B------:R-:W-:-:S02]  /*7b30*/  FSETP.GEU.AND P6, PT, R171, -126, PT ;  /* 0xc2fc0000ab00780b */ /* 0x000fc40003fce000 */
[----:B------:R-:W-:-:S09]  /*7b40*/  FSETP.GEU.AND P3, PT, R121, -126, PT ;  /* 0xc2fc00007900780b */ /* 0x000fd20003f6e000 */
[----:B------:R-:W-:Y:S02]  /*7b50*/  @!P4 FMUL R123, R123, 0.5 ;  /* 0x3f0000007b7bc820 */ /* 0x000fe40000400000 */
[----:B------:R-:W-:Y:S02]  /*7b60*/  @!P6 FMUL R171, R171, 0.5 ;  /* 0x3f000000ababe820 */ /* 0x000fe40000400000 */
[----:B------:R-:W-:Y:S01]  /*7b70*/  @!P3 FMUL R121, R121, 0.5 ;  /* 0x3f0000007979b820 */ /* 0x000fe20000400000 */
[----:B------:R-:W2:Y:S01]  /*7b80*/  MUFU.EX2 R170, R123 ;  /* 0x0000007b00aa7308 */ /* 0x000ea20000000800 */
[----:B-1----:R-:W-:Y:S01]  /*7b90*/  @!P5 FMUL R168, R168, R168 ;  /* 0x000000a8a8a8d220 */ /* 0x002fe20000400000 */
[----:B------:R-:W-:-:S06]  /*7ba0*/  FSETP.GEU.AND P5, PT, R198, -126, PT ;  /* 0xc2fc0000c600780b */ /* 0x000fcc0003fae000 */
[----:B------:R1:W3:Y:S07]  /*7bb0*/  MUFU.EX2 R175, R121 ;  /* 0x0000007900af7308 */ /* 0x0002ee0000000800 */
[----:B------:R-:W-:Y:S01]  /*7bc0*/  @!P5 FMUL R198, R198, 0.5 ;  /* 0x3f000000c6c6d820 */ /* 0x000fe20000400000 */
[----:B------:R-:W4:Y:S01]  /*7bd0*/  MUFU.EX2 R171, R171 ;  /* 0x000000ab00ab7308 */ /* 0x000f220000000800 */
[----:B-1----:R-:W-:Y:S01]  /*7be0*/  FFMA R121, R169, UR22, -R195 ;  /* 0x00000016a9797c23 */ /* 0x002fe200080008c3 */
[----:B--2---:R-:W-:-:S04]  /*7bf0*/  @!P4 FMUL R170, R170, R170 ;  /* 0x000000aaaaaac220 */ /* 0x004fc80000400000 */
[----:B------:R-:W-:Y:S02]  /*7c00*/  FSETP.GEU.AND P4, PT, R121, -126, PT ;  /* 0xc2fc00007900780b */ /* 0x000fe40003f8e000 */
[----:B------:R-:W1:Y:S01]  /*7c10*/  MUFU.EX2 R169, R198 ;  /* 0x000000c600a97308 */ /* 0x000e620000000800 */
[----:B---3--:R-:W-:Y:S01]  /*7c20*/  @!P3 FMUL R175, R175, R175 ;  /* 0x000000afafafb220 */ /* 0x008fe20000400000 */
[----:B------:R-:W-:Y:S01]  /*7c30*/  FSETP.GEU.AND P3, PT, R120, -126, PT ;  /* 0xc2fc00007800780b */ /* 0x000fe20003f6e000 */
[----:B----4-:R-:W-:Y:S01]  /*7c40*/  @!P6 FMUL R171, R171, R171 ;  /* 0x000000abababe220 */ /* 0x010fe20000400000 */
[----:B------:R-:W-:-:S07]  /*7c50*/  FSETP.GEU.AND P6, PT, R122, -126, PT ;  /* 0xc2fc00007a00780b */ /* 0x000fce0003fce000 */
[----:B------:R-:W-:Y:S01]  /*7c60*/  @!P4 FMUL R121, R121, 0.5 ;  /* 0x3f0000007979c820 */ /* 0x000fe20000400000 */
[----:B------:R-:W-:-:S03]  /*7c70*/  F2FP.F16.F32.PACK_AB R123, R168, R171 ;  /* 0x000000aba87b723e */ /* 0x000fc600000000ff */
[----:B------:R-:W-:Y:S01]  /*7c80*/  @!P3 FMUL R120, R120, 0.5 ;  /* 0x3f0000007878b820 */ /* 0x000fe20000400000 */
[----:B------:R2:W3:Y:S01]  /*7c90*/  MUFU.EX2 R173, R121 ;  /* 0x0000007900ad7308 */ /* 0x0004e20000000800 */
[----:B-1----:R-:W-:Y:S01]  /*7ca0*/  @!P5 FMUL R169, R169, R169 ;  /* 0x000000a9a9a9d220 */ /* 0x002fe20000400000 */
[----:B------:R-:W-:-:S06]  /*7cb0*/  @!P6 FMUL R122, R122, 0.5 ;  /* 0x3f0000007a7ae820 */ /* 0x000fcc0000400000 */
[----:B------:R-:W1:Y:S01]  /*7cc0*/  MUFU.EX2 R174, R120 ;  /* 0x0000007800ae7308 */ /* 0x000e620000000800 */
[----:B--2---:R-:W-:Y:S01]  /*7cd0*/  F2FP.F16.F32.PACK_AB R121, R170, R175 ;  /* 0x000000afaa79723e */ /* 0x004fe200000000ff */
[----:B------:R-:W-:-:S04]  /*7ce0*/  FADD R175, R162, R175 ;  /* 0x000000afa2af7221 */ /* 0x000fc80000000000 */
[----:B------:R-:W-:Y:S02]  /*7cf0*/  FADD R170, R175, R170 ;  /* 0x000000aaafaa7221 */ /* 0x000fe40000000000 */
[----:B------:R-:W2:Y:S01]  /*7d00*/  MUFU.EX2 R172, R122 ;  /* 0x0000007a00ac7308 */ /* 0x000ea20000000800 */
[----:B---3--:R-:W-:Y:S01]  /*7d10*/  @!P4 FMUL R173, R173, R173 ;  /* 0x000000adadadc220 */ /* 0x008fe20000400000 */
[----:B------:R-:W-:-:S04]  /*7d20*/  FADD R171, R170, R171 ;  /* 0x000000abaaab7221 */ /* 0x000fc80000000000 */
[----:B------:R-:W-:Y:S01]  /*7d30*/  FADD R168, R171, R168 ;  /* 0x000000a8aba87221 */ /* 0x000fe20000000000 */
[----:B-1----:R-:W-:-:S05]  /*7d40*/  @!P3 FMUL R174, R174, R174 ;  /* 0x000000aeaeaeb220 */ /* 0x002fca0000400000 */
[----:B------:R-:W-:Y:S01]  /*7d50*/  F2FP.F16.F32.PACK_AB R120, R173, R174 ;  /* 0x000000aead78723e */ /* 0x000fe200000000ff */
[----:B------:R-:W-:Y:S01]  /*7d60*/  FADD R174, R161, R174 ;  /* 0x000000aea1ae7221 */ /* 0x000fe20000000000 */
[----:B--2---:R-:W-:-:S03]  /*7d70*/  @!P6 FMUL R172, R172, R172 ;  /* 0x000000acacace220 */ /* 0x004fc60000400000 */
[----:B------:R-:W-:Y:S02]  /*7d80*/  FADD R173, R174, R173 ;  /* 0x000000adaead7221 */ /* 0x000fe40000000000 */
[----:B------:R-:W-:Y:S02]  /*7d90*/  F2FP.F16.F32.PACK_AB R122, R169, R172 ;  /* 0x000000aca97a723e */ /* 0x000fe400000000ff */
[----:B------:R-:W-:Y:S02]  /*7da0*/  FADD R172, R173, R172 ;  /* 0x000000acadac7221 */ /* 0x000fe40000000000 */
[----:B------:R-:W-:Y:S02]  /*7db0*/  WARPGROUP.ARRIVE ;  /* 0x00000000000079c5 */ /* 0x000fe40000000000 */
[----:B------:R-:W-:-:S04]  /*7dc0*/  FADD R169, R172, R169 ;  /* 0x000000a9aca97221 */ /* 0x000fc80000000000 */
[----:B------:R-:W-:Y:S03]  /*7dd0*/  HGMMA.64x192x16.F32 R24, R120, gdesc[UR8].tnspB, R24, gsb0 ;  /* 0x42e0000878187df0 */ /* 0x000fe60008000818 */
[----:B------:R-:W-:Y:S02]  /*7de0*/  WARPGROUP.DEPBAR.LE gsb0, 0x0 ;  /* 0x00008000000079c5 */ /* 0x000fe40000010000 */
[--C-:B------:R-:W-:Y:S01]  /*7df0*/  FFMA R123, R179, UR22, -R191.reuse ;  /* 0x00000016b37b7c23 */ /* 0x100fe200080008bf */
[--C-:B------:R-:W-:Y:S01]  /*7e00*/  FFMA R179, R182, UR22, -R191.reuse ;  /* 0x00000016b6b37c23 */ /* 0x100fe200080008bf */
[--C-:B------:R-:W-:Y:S01]  /*7e10*/  FFMA R121, R178, UR22, -R191.reuse ;  /* 0x00000016b2797c23 */ /* 0x100fe200080008bf */
[----:B------:R-:W-:Y:S01]  /*7e20*/  FFMA R191, R183, UR22, -R191 ;  /* 0x00000016b7bf7c23 */ /* 0x000fe200080008bf */
[--C-:B------:R-:W-:Y:S01]  /*7e30*/  FFMA R120, R176, UR22, -R195.reuse ;  /* 0x00000016b0787c23 */ /* 0x100fe200080008c3 */
[----:B------:R-:W-:Y:S01]  /*7e40*/  FSETP.GEU.AND P4, PT, R123, -126, PT ;  /* 0xc2fc00007b00780b */ /* 0x000fe20003f8e000 */
[----:B------:R-:W-:Y:S01]  /*7e50*/  FFMA R122, R181, UR22, -R195 ;  /* 0x00000016b57a7c23 */ /* 0x000fe200080008c3 */
[----:B------:R-:W-:-:S02]  /*7e60*/  FSETP.GEU.AND P6, PT, R179, -126, PT ;  /* 0xc2fc0000b300780b */ /* 0x000fc40003fce000 */
[----:B------:R-:W-:Y:S02]  /*7e70*/  FSETP.GEU.AND P3, PT, R121, -126, PT ;  /* 0xc2fc00007900780b */ /* 0x000fe40003f6e000 */
[----:B------:R-:W-:-:S07]  /*7e80*/  FSETP.GEU.AND P5, PT, R191, -126, PT ;  /* 0xc2fc0000bf00780b */ /* 0x000fce0003fae000 */
[----:B------:R-:W-:Y:S02]  /*7e90*/  @!P4 FMUL R123, R123, 0.5 ;  /* 0x3f0000007b7bc820 */ /* 0x000fe40000400000 */
[----:B------:R-:W-:Y:S02]  /*7ea0*/  @!P6 FMUL R179, R179, 0.5 ;  /* 0x3f000000b3b3e820 */ /* 0x000fe40000400000 */
[----:B------:R-:W-:Y:S01]  /*7eb0*/  @!P3 FMUL R121, R121, 0.5 ;  /* 0x3f0000007979b820 */ /* 0x000fe20000400000 */
[----:B------:R-:W1:Y:S01]  /*7ec0*/  MUFU.EX2 R178, R123 ;  /* 0x0000007b00b27308 */ /* 0x000e620000000800 */
[----:B------:R-:W-:-:S07]  /*7ed0*/  @!P5 FMUL R191, R191, 0.5 ;  /* 0x3f000000bfbfd820 */ /* 0x000fce0000400000 */
[----:B------:R2:W3:Y:S08]  /*7ee0*/  MUFU.EX2 R183, R121 ;  /* 0x0000007900b77308 */ /* 0x0004f00000000800 */
[----:B------:R-:W4:Y:S01]  /*7ef0*/  MUFU.EX2 R179, R179 ;  /* 0x000000b300b37308 */ /* 0x000f220000000800 */
[--C-:B--2---:R-:W-:Y:S01]  /*7f00*/  FFMA R121, R177, UR22, -R195.reuse ;  /* 0x00000016b1797c23 */ /* 0x104fe200080008c3 */
[----:B------:R-:W-:Y:S01]  /*7f10*/  FFMA R195, R180, UR22, -R195 ;  /* 0x00000016b4c37c23 */ /* 0x000fe200080008c3 */
[----:B-1----:R-:W-:-:S03]  /*7f20*/  @!P4 FMUL R178, R178, R178 ;  /* 0x000000b2b2b2c220 */ /* 0x002fc60000400000 */
[----:B------:R-:W-:Y:S02]  /*7f30*/  FSETP.GEU.AND P4, PT, R121, -126, PT ;  /* 0xc2fc00007900780b */ /* 0x000fe40003f8e000 */
[----:B------:R-:W1:Y:S01]  /*7f40*/  MUFU.EX2 R176, R191 ;  /* 0x000000bf00b07308 */ /* 0x000e620000000800 */
[----:B---3--:R-:W-:Y:S01]  /*7f50*/  @!P3 FMUL R183, R183, R183 ;  /* 0x000000b7b7b7b220 */ /* 0x008fe20000400000 */
[----:B------:R-:W-:Y:S01]  /*7f60*/  FSETP.GEU.AND P3, PT, R120, -126, PT ;  /* 0xc2fc00007800780b */ /* 0x000fe20003f6e000 */
[----:B----4-:R-:W-:Y:S01]  /*7f70*/  @!P6 FMUL R179, R179, R179 ;  /* 0x000000b3b3b3e220 */ /* 0x010fe20000400000 */
[----:B------:R-:W-:-:S07]  /*7f80*/  FSETP.GEU.AND P6, PT, R122, -126, PT ;  /* 0xc2fc00007a00780b */ /* 0x000fce0003fce000 */
[----:B------:R-:W-:-:S04]  /*7f90*/  @!P4 FMUL R121, R121, 0.5 ;  /* 0x3f0000007979c820 */ /* 0x000fc80000400000 */
[----:B------:R-:W-:Y:S01]  /*7fa0*/  @!P3 FMUL R120, R120, 0.5 ;  /* 0x3f0000007878b820 */ /* 0x000fe20000400000 */
[----:B------:R2:W3:Y:S01]  /*7fb0*/  MUFU.EX2 R181, R121 ;  /* 0x0000007900b57308 */ /* 0x0004e20000000800 */
[----:B-1----:R-:W-:Y:S01]  /*7fc0*/  @!P5 FMUL R176, R176, R176 ;  /* 0x000000b0b0b0d220 */ /* 0x002fe20000400000 */
[----:B------:R-:W-:-:S04]  /*7fd0*/  FSETP.GEU.AND P5, PT, R195, -126, PT ;  /* 0xc2fc0000c300780b */ /* 0x000fc80003fae000 */
[----:B------:R-:W-:Y:S01]  /*7fe0*/  F2FP.F16.F32.PACK_AB R123, R176, R179 ;  /* 0x000000b3b07b723e */ /* 0x000fe200000000ff */
[----:B------:R-:W-:Y:S01]  /*7ff0*/  @!P6 FMUL R122, R122, 0.5 ;  /* 0x3f0000007a7ae820 */ /* 0x000fe20000400000 */
[----:B------:R-:W1:Y:S01]  /*8000*/  MUFU.EX2 R180, R120 ;  /* 0x0000007800b47308 */ /* 0x000e620000000800 */
[----:B--2---:R-:W-:Y:S01]  /*8010*/  F2FP.F16.F32.PACK_AB R121, R178, R183 ;  /* 0x000000b7b279723e */ /* 0x004fe200000000ff */
[----:B------:R-:W-:-:S04]  /*8020*/  FADD R183, R168, R183 ;  /* 0x000000b7a8b77221 */ /* 0x000fc80000000000 */
[----:B------:R-:W-:Y:S01]  /*8030*/  FADD R178, R183, R178 ;  /* 0x000000b2b7b27221 */ /* 0x000fe20000000000 */
[----:B------:R-:W-:Y:S01]  /*8040*/  @!P5 FMUL R195, R195, 0.5 ;  /* 0x3f000000c3c3d820 */ /* 0x000fe20000400000 */
[----:B------:R-:W2:Y:S01]  /*8050*/  MUFU.EX2 R177, R122 ;  /* 0x0000007a00b17308 */ /* 0x000ea20000000800 */
[----:B---3--:R-:W-:Y:S01]  /*8060*/  @!P4 FMUL R181, R181, R181 ;  /* 0x000000b5b5b5c220 */ /* 0x008fe20000400000 */
[----:B------:R-:W-:Y:S01]  /*8070*/  ISETP.NE.AND P4, PT, R185, 0x4, PT ;  /* 0x00000004b900780c */ /* 0x000fe20003f85270 */
[----:B------:R-:W-:-:S03]  /*8080*/  FADD R179, R178, R179 ;  /* 0x000000b3b2b37221 */ /* 0x000fc60000000000 */
[----:B------:R-:W-:Y:S02]  /*8090*/  SEL R185, R185, RZ, P4 ;  /* 0x000000ffb9b97207 */ /* 0x000fe40002000000 */
[----:B------:R-:W3:Y:S01]  /*80a0*/  MUFU.EX2 R182, R195 ;  /* 0x000000c300b67308 */ /* 0x000ee20000000800 */
[----:B-1----:R-:W-:Y:S01]  /*80b0*/  @!P3 FMUL R180, R180, R180 ;  /* 0x000000b4b4b4b220 */ /* 0x002fe20000400000 */
[----:B------:R-:W-:-:S04]  /*80c0*/  ISETP.NE.AND P3, PT, R6, 0x4, PT ;  /* 0x000000040600780c */ /* 0x000fc80003f65270 */
[----:B------:R-:W-:Y:S01]  /*80d0*/  F2FP.F16.F32.PACK_AB R120, R181, R180 ;  /* 0x000000b4b578723e */ /* 0x000fe200000000ff */
[----:B------:R-:W-:Y:S01]  /*80e0*/  FADD R180, R169, R180 ;  /* 0x000000b4a9b47221 */ /* 0x000fe20000000000 */
[----:B------:R-:W-:Y:S01]  /*80f0*/  SEL R6, R6, RZ, P3 ;  /* 0x000000ff06067207 */ /* 0x000fe20001800000 */
[----:B--2---:R-:W-:Y:S02]  /*8100*/  @!P6 FMUL R177, R177, R177 ;  /* 0x000000b1b1b1e220 */ /* 0x004fe40000400000 */
[----:B------:R-:W-:Y:S01]  /*8110*/  FADD R181, R180, R181 ;  /* 0x000000b5b4b57221 */ /* 0x000fe20000000000 */
[C---:B------:R-:W-:Y:S02]  /*8120*/  LEA R22, R6.reuse, R17, 0x3 ;  /* 0x0000001106167211 */ /* 0x040fe400078e18ff */
[----:B------:R-:W-:Y:S02]  /*8130*/  IADD3 R6, R6, 0x1, RZ ;  /* 0x0000000106067810 */ /* 0x000fe40007ffe0ff */
[----:B------:R-:W-:Y:S01]  /*8140*/  PRMT R22, RZ, 0x654, R22 ;  /* 0x00000654ff167816 */ /* 0x000fe20000000016 */
[----:B---3--:R-:W-:Y:S01]  /*8150*/  @!P5 FMUL R182, R182, R182 ;  /* 0x000000b6b6b6d220 */ /* 0x008fe20000400000 */
[----:B------:R-:W-:-:S04]  /*8160*/  ISETP.NE.AND P3, PT, R6, 0x4, PT ;  /* 0x000000040600780c */ /* 0x000fc80003f65270 */
[----:B------:R-:W-:Y:S01]  /*8170*/  F2FP.F16.F32.PACK_AB R122, R177, R182 ;  /* 0x000000b6b17a723e */ /* 0x000fe200000000ff */
[----:B------:R-:W-:Y:S01]  /*8180*/  FADD R182, R181, R182 ;  /* 0x000000b6b5b67221 */ /* 0x000fe20000000000 */
[----:B------:R-:W-:Y:S02]  /*8190*/  SEL R6, R6, RZ, P3 ;  /* 0x000000ff06067207 */ /* 0x000fe40001800000 */
[----:B------:R-:W-:Y:S01]  /*81a0*/  WARPGROUP.ARRIVE ;  /* 0x00000000000079c5 */ /* 0x000fe20000000000 */
[----:B------:R-:W-:-:S05]  /*81b0*/  FADD R23, R182, R177 ;  /* 0x000000b1b6177221 */ /* 0x000fca0000000000 */
[----:B------:R-:W-:Y:S03]  /*81c0*/  HGMMA.64x192x16.F32 R24, R120, gdesc[UR4].tnspB, R24, gsb0 ;  /* 0x42e0000478187df0 */ /* 0x000fe60008000818 */
[----:B------:R-:W-:Y:S02]  /*81d0*/  WARPGROUP.DEPBAR.LE gsb0, 0x0 ;  /* 0x00008000000079c5 */ /* 0x000fe40000010000 */
[----:B------:R1:W-:Y:S02]  /*81e0*/  SYNCS.ARRIVE.TRANS64.RED.A1T0 RZ, [R22+URZ], RZ ;  /* 0x000000ff16ff79a7 */ /* 0x0003e4000810043f */
[----:B-1----:R-:W-:-:S04]  /*81f0*/  SEL R22, RZ, 0x1, P4 ;  /* 0x00000001ff167807 */ /* 0x002fc80002000000 */
[----:B------:R-:W-:Y:S01]  /*8200*/  LOP3.LUT R3, R3, R22, RZ, 0x3c, !PT ;  /* 0x0000001603037212 */ /* 0x000fe200078e3cff */
[----:B------:R-:W-:Y:S01]  /*8210*/  FADD R22, R179, R176 ;  /* 0x000000b0b3167221 */ /* 0x000fe20000000000 */
[----:B------:R-:W-:Y:S06]  /*8220*/  @P2 BRA `(.L_x_31) ;  /* 0x0000000000d02947 */ /* 0x000fec0003800000 */
[----:B------:R-:W-:Y:S01]  /*8230*/  ISETP.LT.OR P2, PT, R7, 0x1, !P0 ;  /* 0x000000010700780c */ /* 0x000fe20004741670 */
[----:B------:R-:W-:-:S12]  /*8240*/  BSSY B0, `(.L_x_32) ;  /* 0x0000031000007945 */ /* 0x000fd80003800000 */
[----:B------:R-:W-:Y:S05]  /*8250*/  @P2 BRA `(.L_x_33) ;  /* 0x0000000000bc2947 */ /* 0x000fea0003800000 */
[----:B------:R-:W-:Y:S02]  /*8260*/  LEA R120, R5, R2, 0x3 ;  /* 0x0000000205787211 */ /* 0x000fe400078e18ff */
[----:B------:R-:W-:Y:S02]  /*8270*/  SHF.L.U32 R121, R4, 0x1f, RZ ;  /* 0x0000001f04797819 */ /* 0x000fe400000006ff */
[----:B------:R-:W-:Y:S02]  /*8280*/  ISETP.NE.AND P3, PT, R0, RZ, PT ;  /* 0x000000ff0000720c */ /* 0x000fe40003f65270 */
[----:B------:R-:W1:Y:S02]  /*8290*/  SYNCS.PHASECHK.TRANS64.TRYWAIT P2, [R120+URZ+0x36020], R121 ;  /* 0x03602079780075a7 */ /* 0x000e64000804017f */
[----:B-1----:R-:W-:Y:S09]  /*82a0*/  @!P2 BRA `(.L_x_34) ;  /* 0x0000006800a4a947 */ /* 0x002ff20003800000 */
.L_x_91:
[----:B------:R-:W-:Y:S05]  /*82b0*/  @P3 BRA `(.L_x_35) ;  /* 0x0000000000143947 */ /* 0x000fea0003800000 */
[----:B------:R-:W-:Y:S02]  /*82c0*/  LOP3.LUT P2, RZ, R16, 0x1f, RZ, 0xc0, !PT ;  /* 0x0000001f10ff7812 */ /* 0x000fe4000784c0ff */
[----:B-1----:R-:W-:-:S04]  /*82d0*/  MOV R121, 0xc000 ;  /* 0x0000c00000797802 */ /* 0x002fc80000000f00 */
[----:B------:R2:W-:Y:S07]  /*82e0*/  SYNCS.ARRIVE.TRANS64 RZ, [R120+URZ+0x36000], R121 ;  /* 0x0360007978ff79a7 */ /* 0x0005ee000800003f */
[----:B------:R-:W-:Y:S05]  /*82f0*/  @!P2 BRA `(.L_x_35) ;  /* 0x000000000004a947 */ /* 0x000fea0003800000 */
[----:B------:R-:W-:Y:S01]  /*8300*/  BPT.TRAP 0x1 ;  /* 0x000000040000795c */ /* 0x000fe20000300000 */
.L_x_35:
[----:B-12---:R-:W-:Y:S01]  /*8310*/  IMAD R121, R5, 0xc000, R2 ;  /* 0x0000c00005797824 */ /* 0x006fe200078e0202 */
[----:B------:R-:W-:Y:S01]  /*8320*/  R2UR UR25, R120 ;  /* 0x00000000781972ca */ /* 0x000fe200000e0000 */
[----:B------:R-:W-:Y:S01]  /*8330*/  UIADD3 UR32, UP0, UR38, 0x2f0, URZ ;  /* 0x000002f026207890 */ /* 0x000fe2000ff1e03f */
[C---:B------:R-:W-:Y:S01]  /*8340*/  R2UR UR27, R8.reuse ;  /* 0x00000000081b72ca */ /* 0x040fe200000e0000 */
[----:B------:R-:W-:Y:S01]  /*8350*/  UMOV UR6, 0x0 ;  /* 0x0000000000067882 */ /* 0x000fe20000000000 */
[----:B------:R-:W-:Y:S01]  /*8360*/  R2UR UR8, R121 ;  /* 0x00000000790872ca */ /* 0x000fe200000e0000 */
[----:B------:R-:W-:Y:S01]  /*8370*/  UIADD3.X UR33, URZ, UR39, URZ, UP0, !UPT ;  /* 0x000000273f217290 */ /* 0x000fe200087fe43f */
[----:B------:R-:W-:Y:S01]  /*8380*/  IADD3 R5, R5, 0x1, RZ ;  /* 0x0000000105057810 */ /* 0x000fe20007ffe0ff */
[----:B------:R-:W-:Y:S01]  /*8390*/  UMOV UR7, 0x10000000 ;  /* 0x1000000000077882 */ /* 0x000fe20000000000 */
[----:B------:R-:W-:Y:S01]  /*83a0*/  UMOV UR26, URZ ;  /* 0x0000003f001a7c82 */ /* 0x000fe20008000000 */
[----:B------:R-:W-:Y:S01]  /*83b0*/  UMOV UR28, UR36 ;  /* 0x00000024001c7c82 */ /* 0x000fe20008000000 */
[----:B------:R-:W-:Y:S01]  /*83c0*/  UMOV UR29, UR37 ;  /* 0x00000025001d7c82 */ /* 0x000fe20008000000 */
[----:B------:R-:W-:Y:S01]  /*83d0*/  UMOV UR18, 0x40 ;  /* 0x0000004000127882 */ /* 0x000fe20000000000 */
[----:B------:R-:W-:Y:S01]  /*83e0*/  UMOV UR20, UR36 ;  /* 0x0000002400147c82 */ /* 0x000fe20008000000 */
[----:B------:R-:W-:Y:S01]  /*83f0*/  UIADD3 UR25, UR25, 0x36000, URZ ;  /* 0x0003600019197890 */ /* 0x000fe2000fffe03f */
[C---:B------:R-:W-:Y:S01]  /*8400*/  ISETP.NE.AND P2, PT, R5.reuse, 0x4, PT ;  /* 0x000000040500780c */ /* 0x040fe20003f45270 */
[----:B------:R-:W-:Y:S01]  /*8410*/  USHF.L.U32 UR27, UR27, 0x7, URZ ;  /* 0x000000071b1b7899 */ /* 0x000fe2000800063f */
[----:B------:R-:W-:Y:S01]  /*8420*/  VIADD R8, R8, 0x1 ;  /* 0x0000000108087836 */ /* 0x000fe20000000000 */
        /* <DEDUP_REMOVED lines=9> */
[----:B------:R-:W-:Y:S01]  /*84c0*/  UMOV UR10, 0x80 ;  /* 0x00000080000a7882 */ /* 0x000fe20000000000 */
[----:B------:R-:W-:Y:S01]  /*84d0*/  UMOV UR12, UR36 ;  /* 0x00000024000c7c82 */ /* 0x000fe20008000000 */
[----:B------:R-:W-:Y:S01]  /*84e0*/  UMOV UR13, UR37 ;  /* 0x00000025000d7c82 */ /* 0x000fe20008000000 */
[----:B------:R-:W-:Y:S01]  /*84f0*/  UMOV UR9, UR25 ;  /* 0x0000001900097c82 */ /* 0x000fe20008000000 */
[----:B------:R1:W-:Y:S01]  /*8500*/  UTMALDG.4D [UR24], [UR32], desc[UR6] ;  /* 0x00000618200075b4 */ /* 0x0003e20008019000 */
[----:B------:R-:W-:Y:S01]  /*8510*/  UMOV UR11, UR27 ;  /* 0x0000001b000b7c82 */ /* 0x000fe20008000000 */
[----:B------:R1:W-:Y:S01]  /*8520*/  UTMALDG.4D [UR16], [UR32], desc[UR6] ;  /* 0x00000610200075b4 */ /* 0x0003e20008019000 */
[----:B------:R1:W-:Y:S02]  /*8530*/  UTMALDG.4D [UR8], [UR32], desc[UR6] ;  /* 0x00000608200075b4 */ /* 0x0003e40008019000 */
[----:B-1----:R-:W-:Y:S01]  /*8540*/  NOP ;  /* 0x0000000000007918 */ /* 0x002fe20000000000 */
.L_x_33:
[----:B------:R-:W-:Y:S05]  /*8550*/  BSYNC B0 ;  /* 0x0000000000007941 */ /* 0x000fea0003800000 */
.L_x_32:
[----:B------:R-:W-:-:S07]  /*8560*/  IADD3 R7, R7, -0x1, RZ ;  /* 0xffffffff07077810 */ /* 0x000fce0007ffe0ff */
.L_x_31:
[----:B------:R-:W-:Y:S02]  /*8570*/  IADD3 R184, R184, 0x80, RZ ;  /* 0x00000080b8b87810 */ /* 0x000fe40007ffe0ff */
[----:B------:R-:W-:Y:S02]  /*8580*/  MOV R191, R189 ;  /* 0x000000bd00bf7202 */ /* 0x000fe40000000f00 */
[----:B------:R-:W-:Y:S01]  /*8590*/  MOV R193, R188 ;  /* 0x000000bc00c17202 */ /* 0x000fe20000000f00 */
[----:B------:R-:W-:Y:S06]  /*85a0*/  @P1 BRA `(.L_x_36) ;  /* 0xffffffc8004c1947 */ /* 0x000fec000383ffff */
.L_x_24:
[----:B------:R-:W-:-:S13]  /*85b0*/  ISETP.GE.AND P1, PT, R190, 0x1, PT ;  /* 0x00000001be00780c */ /* 0x000fda0003f26270 */
[----:B------:R-:W-:Y:S05]  /*85c0*/  @!P1 BRA `(.L_x_37) ;  /* 0x0000004000289947 */ /* 0x000fea0003800000 */
[----:B------:R-:W-:Y:S01]  /*85d0*/  IMAD.MOV.U32 R192, RZ, RZ, R189 ;  /* 0x000000ffffc07224 */ /* 0x000fe200078e00bd */
[----:B------:R-:W-:Y:S02]  /*85e0*/  MOV R191, R188 ;  /* 0x000000bc00bf7202 */ /* 0x000fe40000000f00 */
[----:B------:R-:W-:-:S07]  /*85f0*/  LOP3.LUT R194, R16, 0x1f, RZ, 0xc0, !PT ;  /* 0x0000001f10c27812 */ /* 0x000fce00078ec0ff */
.L_x_50:
[----:B------:R-:W-:Y:S01]  /*8600*/  LEA R121, R185, R2, 0x3 ;  /* 0x00000002b9797211 */ /* 0x000fe200078e18ff */
[----:B------:R-:W-:Y:S05]  /*8610*/  YIELD ;  /* 0x0000000000007946 */ /* 0x000fea0003800000 */
[----:B------:R-:W-:-:S04]  /*8620*/  SHF.L.U32 R120, R3, 0x1f, RZ ;  /* 0x0000001f03787819 */ /* 0x000fc800000006ff */
[----:B------:R-:W1:Y:S02]  /*8630*/  SYNCS.PHASECHK.TRANS64.TRYWAIT P1, [R121+URZ+0x36000], R120 ;  /* 0x03600078790075a7 */ /* 0x000e64000802017f */
[----:B-1----:R-:W-:Y:S05]  /*8640*/  @!P1 BRA `(.L_x_38) ;  /* 0x0000006400d09947 */ /* 0x002fea0003800000 */
.L_x_92:
[----:B------:R-:W-:Y:S05]  /*8650*/  WARPSYNC.ALL ;  /* 0x0000000000007948 */ /* 0x000fea0003800000 */
[----:B------:R-:W-:Y:S01]  /*8660*/  MOV R188, UR30 ;  /* 0x0000001e00bc7c02 */ /* 0x000fe20008000f00 */
[----:B-1----:R-:W-:Y:S01]  /*8670*/  WARPGROUP.ARRIVE ;  /* 0x00000000000079c5 */ /* 0x002fe20000000000 */
[----:B------:R-:W-:Y:S02]  /*8680*/  MOV R189, 0x40000040 ;  /* 0x4000004000bd7802 */ /* 0x000fe40000000f00 */
[----:B------:R-:W-:Y:S01]  /*8690*/  R2UR UR8, R186 ;  /* 0x00000000ba0872ca */ /* 0x000fe200000e0000 */
[----:B------:R-:W-:Y:S01]  /*86a0*/  IMAD R188, R185, 0xc00, R188 ;  /* 0x00000c00b9bc7824 */ /* 0x000fe200078e02bc */
[----:B------:R-:W-:Y:S01]  /*86b0*/  R2UR UR11, R189 ;  /* 0x00000000bd0b72ca */ /* 0x000fe200000e0000 */
[----:B------:R-:W-:Y:S01]  /*86c0*/  IMAD.MOV.U32 R189, RZ, RZ, 0x40000040 ;  /* 0x40000040ffbd7424 */ /* 0x000fe200078e00ff */
[----:B------:R-:W-:Y:S01]  /*86d0*/  R2UR UR9, R187 ;  /* 0x00000000bb0972ca */ /* 0x000fe200000e0000 */
[C---:B------:R-:W-:Y:S01]  /*86e0*/  VIADD R196, R188.reuse, 0x2 ;  /* 0x00000002bcc47836 */ /* 0x040fe20000000000 */
[----:B------:R-:W-:-:S02]  /*86f0*/  R2UR UR10, R188 ;  /* 0x00000000bc0a72ca */ /* 0x000fc400000e0000 */
[----:B------:R-:W-:Y:S02]  /*8700*/  MOV R197, 0x40000040 ;  /* 0x4000004000c57802 */ /* 0x000fe40000000f00 */
[----:B------:R-:W-:Y:S02]  /*8710*/  R2UR UR7, R189 ;  /* 0x00000000bd0772ca */ /* 0x000fe400000e0000 */
[----:B------:R-:W-:-:S07]  /*8720*/  ISETP.NE.AND P1, PT, R9, RZ, PT ;  /* 0x000000ff0900720c */ /* 0x000fce0003f25270 */
[----:B------:R-:W-:Y:S01]  /*8730*/  HGMMA.64x128x16.F32 R120, gdesc[UR8], RZ, !UPT, gsb0 ;  /* 0x01e00000087879f0 */ /* 0x000fe2000c0008ff */
[----:B------:R-:W-:Y:S02]  /*8740*/  R2UR UR10, R196 ;  /* 0x00000000c40a72ca */ /* 0x000fe400000e0000 */
[----:B------:R-:W-:Y:S02]  /*8750*/  R2UR UR11, R197 ;  /* 0x00000000c50b72ca */ /* 0x000fe400000e0000 */
[----:B------:R-:W-:Y:S02]  /*8760*/  R2UR UR8, R20 ;  /* 0x00000000140872ca */ /* 0x000fe400000e0000 */
[----:B------:R-:W-:Y:S02]  /*8770*/  R2UR UR9, R21 ;  /* 0x00000000150972ca */ /* 0x000fe400000e0000 */
[----:B------:R-:W-:Y:S02]  /*8780*/  IADD3 R196, R188, 0x4, RZ ;  /* 0x00000004bcc47810 */ /* 0x000fe40007ffe0ff */
[----:B------:R-:W-:Y:S01]  /*8790*/  MOV R197, 0x40000040 ;  /* 0x4000004000c57802 */ /* 0x000fe20000000f00 */
[----:B------:R-:W-:-:S02]  /*87a0*/  WARPGROUP.DEPBAR.LE gsb0, 0x0 ;  /* 0x00008000000079c5 */ /* 0x000fc40000010000 */
[----:B------:R-:W-:-:S06]  /*87b0*/  WARPGROUP.ARRIVE ;  /* 0x00000000000079c5 */ /* 0x000fcc0000000000 */
[----:B------:R-:W-:Y:S01]  /*87c0*/  HGMMA.64x128x16.F32 R120, gdesc[UR8], R120, gsb0 ;  /* 0x01e00000087879f0 */ /* 0x000fe20008000878 */
[----:B------:R-:W-:Y:S02]  /*87d0*/  R2UR UR10, R196 ;  /* 0x00000000c40a72ca */ /* 0x000fe400000e0000 */
[----:B------:R-:W-:Y:S01]  /*87e0*/  R2UR UR11, R197 ;  /* 0x00000000c50b72ca */ /* 0x000fe200000e0000 */
[----:B------:R-:W-:Y:S01]  /*87f0*/  IMAD.MOV.U32 R197, RZ, RZ, 0x40000040 ;  /* 0x40000040ffc57424 */ /* 0x000fe200078e00ff */
[----:B------:R-:W-:Y:S02]  /*8800*/  R2UR UR8, R18 ;  /* 0x00000000120872ca */ /* 0x000fe400000e0000 */
[----:B------:R-:W-:Y:S02]  /*8810*/  R2UR UR9, R19 ;  /* 0x00000000130972ca */ /* 0x000fe400000e0000 */
[----:B------:R-:W-:Y:S01]  /*8820*/  IADD3 R196, R188, 0x6, RZ ;  /* 0x00000006bcc47810 */ /* 0x000fe20007ffe0ff */
[----:B------:R-:W-:-:S02]  /*8830*/  WARPGROUP.DEPBAR.LE gsb0, 0x0 ;  /* 0x00008000000079c5 */ /* 0x000fc40000010000 */
[----:B------:R-:W-:-:S08]  /*8840*/  WARPGROUP.ARRIVE ;  /* 0x00000000000079c5 */ /* 0x000fd00000000000 */
[----:B------:R-:W-:Y:S01]  /*8850*/  HGMMA.64x128x16.F32 R120, gdesc[UR8], R120, gsb0 ;  /* 0x01e00000087879f0 */ /* 0x000fe20008000878 */
        /* <DEDUP_REMOVED lines=18> */
[----:B------:R-:W-:Y:S01]  /*8980*/  R2UR UR10, R196 ;  /* 0x00000000c40a72ca */ /* 0x000fe200000e0000 */
[----:B------:R-:W-:Y:S01]  /*8990*/  VIADD R196, R188, 0x404 ;  /* 0x00000404bcc47836 */ /* 0x000fe20000000000 */
[----:B------:R-:W-:Y:S02]  /*89a0*/  R2UR UR11, R197 ;  /* 0x00000000c50b72ca */ /* 0x000fe400000e0000 */
[----:B------:R-:W-:Y:S02]  /*89b0*/  R2UR UR8, R10 ;  /* 0x000000000a0872ca */ /* 0x000fe400000e0000 */
[----:B------:R-:W-:Y:S02]  /*89c0*/  R2UR UR9, R11 ;  /* 0x000000000b0972ca */ /* 0x000fe400000e0000 */
[----:B------:R-:W-:Y:S02]  /*89d0*/  MOV R197, 0x40000040 ;  /* 0x4000004000c57802 */ /* 0x000fe40000000f00 */
[----:B------:R-:W-:-:S02]  /*89e0*/  R2UR UR58, R196 ;  /* 0x00000000c43a72ca */ /* 0x000fc400000e0000 */
[----:B------:R-:W-:Y:S02]  /*89f0*/  R2UR UR59, R197 ;  /* 0x00000000c53b72ca */ /* 0x000fe400000e0000 */
[----:B------:R-:W-:Y:S02]  /*8a00*/  IADD3 R196, R188, 0x406, RZ ;  /* 0x00000406bcc47810 */ /* 0x000fe40007ffe0ff */
[----:B------:R-:W-:Y:S02]  /*8a10*/  MOV R197, 0x40000040 ;  /* 0x4000004000c57802 */ /* 0x000fe40000000f00 */
[----:B------:R-:W-:Y:S02]  /*8a20*/  R2UR UR54, R196 ;  /* 0x00000000c43672ca */ /* 0x000fe400000e0000 */
[----:B------:R-:W-:Y:S01]  /*8a30*/  R2UR UR55, R197 ;  /* 0x00000000c53772ca */ /* 0x000fe200000e0000 */
[----:B------:R-:W-:Y:S01]  /*8a40*/  IMAD.MOV.U32 R197, RZ, RZ, 0x40000040 ;  /* 0x40000040ffc57424 */ /* 0x000fe200078e00ff */
[----:B------:R-:W-:-:S04]  /*8a50*/  IADD3 R196, R188, 0x800, RZ ;  /* 0x00000800bcc47810 */ /* 0x000fc80007ffe0ff */
[----:B------:R-:W-:Y:S02]  /*8a60*/  R2UR UR50, R196 ;  /* 0x00000000c43272ca */ /* 0x000fe400000e0000 */
[----:B------:R-:W-:Y:S02]  /*8a70*/  R2UR UR51, R197 ;  /* 0x00000000c53372ca */ /* 0x000fe400000e0000 */
[----:B------:R-:W-:Y:S02]  /*8a80*/  IADD3 R196, R188, 0x802, RZ ;  /* 0x00000802bcc47810 */ /* 0x000fe40007ffe0ff */
[----:B------:R-:W-:Y:S02]  /*8a90*/  MOV R197, 0x40000040 ;  /* 0x4000004000c57802 */ /* 0x000fe40000000f00 */
[----:B------:R-:W-:Y:S02]  /*8aa0*/  R2UR UR46, R196 ;  /* 0x00000000c42e72ca */ /* 0x000fe400000e0000 */
[----:B------:R-:W-:-:S02]  /*8ab0*/  R2UR UR47, R197 ;  /* 0x00000000c52f72ca */ /* 0x000fc400000e0000 */
[----:B------:R-:W-:Y:S02]  /*8ac0*/  IADD3 R196, R188, 0x804, RZ ;  /* 0x00000804bcc47810 */ /* 0x000fe40007ffe0ff */
[----:B------:R-:W-:Y:S02]  /*8ad0*/  MOV R197, 0x40000040 ;  /* 0x4000004000c57802 */ /* 0x000fe40000000f00 */
[----:B------:R-:W-:Y:S02]  /*8ae0*/  R2UR UR42, R196 ;  /* 0x00000000c42a72ca */ /* 0x000fe400000e0000 */
[----:B------:R-:W-:Y:S02]  /*8af0*/  R2UR UR43, R197 ;  /* 0x00000000c52b72ca */ /* 0x000fe400000e0000 */
[----:B------:R-:W-:-:S04]  /*8b00*/  IADD3 R188, R188, 0x806, RZ ;  /* 0x00000806bcbc7810 */ /* 0x000fc80007ffe0ff */
        /* <DEDUP_REMOVED lines=31> */
.L_x_93:
[----:B------:R-:W-:Y:S05]  /*8d00*/  @P3 BRA `(.L_x_42) ;  /* 0x0000000000143947 */ /* 0x000fea0003800000 */
[----:B------:R-:W-:Y:S02]  /*8d10*/  ISETP.NE.AND P2, PT, R194, RZ, PT ;  /* 0x000000ffc200720c */ /* 0x000fe40003f45270 */
[----:B-1----:R-:W-:-:S04]  /*8d20*/  MOV R189, 0xc000 ;  /* 0x0000c00000bd7802 */ /* 0x002fc80000000f00 */
[----:B------:R2:W-:Y:S07]  /*8d30*/  SYNCS.ARRIVE.TRANS64 RZ, [R188+URZ+0x36000], R189 ;  /* 0x036000bdbcff79a7 */ /* 0x0005ee000800003f */
[----:B------:R-:W-:Y:S05]  /*8d40*/  @!P2 BRA `(.L_x_42) ;  /* 0x000000000004a947 */ /* 0x000fea0003800000 */
[----:B------:R-:W-:Y:S01]  /*8d50*/  BPT.TRAP 0x1 ;  /* 0x000000040000795c */ /* 0x000fe20000300000 */
.L_x_42:
[----:B-12---:R-:W-:Y:S01]  /*8d60*/  IMAD R189, R5, 0xc000, R2 ;  /* 0x0000c00005bd7824 */ /* 0x006fe200078e0202 */
        /* <DEDUP_REMOVED lines=14> */
[----:B------:R-:W-:Y:S01]  /*8e50*/  ISETP.NE.AND P2, PT, R5, 0x4, PT ;  /* 0x000000040500780c */ /* 0x000fe20003f45270 */
[----:B------:R-:W-:-:S02]  /*8e60*/  USHF.L.U32 UR27, UR27, 0x7, URZ ;  /* 0x000000071b1b7899 */ /* 0x000fc4000800063f */
        /* <DEDUP_REMOVED lines=19> */
.L_x_40:
[----:B------:R-:W-:-:S07]  /*8fa0*/  IADD3 R7, R7, -0x1, RZ ;  /* 0xffffffff07077810 */ /* 0x000fce0007ffe0ff */
.L_x_39:
[----:B------:R-:W-:Y:S01]  /*8fb0*/  IADD3 R185, R185, 0x1, RZ ;  /* 0x00000001b9b97810 */ /* 0x000fe20007ffe0ff */
[----:B------:R-:W-:Y:S05]  /*8fc0*/  WARPSYNC.ALL ;  /* 0x0000000000007948 */ /* 0x000fea0003800000 */
[----:B------:R-:W-:-:S04]  /*8fd0*/  ISETP.NE.AND P2, PT, R185, 0x4, PT ;  /* 0x00000004b900780c */ /* 0x000fc80003f45270 */
[----:B------:R-:W-:Y:S02]  /*8fe0*/  SEL R188, RZ, 0x1, P2 ;  /* 0x00000001ffbc7807 */ /* 0x000fe40001000000 */
[----:B------:R-:W-:Y:S02]  /*8ff0*/  SEL R185, R185, RZ, P2 ;  /* 0x000000ffb9b97207 */ /* 0x000fe40001000000 */
[----:B------:R-:W-:Y:S01]  /*9000*/  LOP3.LUT R3, R3, R188, RZ, 0x3c, !PT ;  /* 0x000000bc03037212 */ /* 0x000fe200078e3cff */
[C---:B------:R-:W-:Y:S01]  /*9010*/  VIADD R188, R184.reuse, 0x1 ;  /* 0x00000001b8bc7836 */ /* 0x040fe20000000000 */
[C---:B------:R-:W-:Y:S01]  /*9020*/  IADD3 R189, R184.reuse, 0x8, RZ ;  /* 0x00000008b8bd7810 */ /* 0x040fe20007ffe0ff */
[----:B------:R-:W-:Y:S01]  /*9030*/  BSSY B0, `(.L_x_43) ;  /* 0x00000e1000007945 */ /* 0x000fe20003800000 */
[----:B------:R-:W-:Y:S02]  /*9040*/  IADD3 R193, R184, 0x9, RZ ;  /* 0x00000009b8c17810 */ /* 0x000fe40007ffe0ff */
[----:B------:R-:W-:-:S02]  /*9050*/  ISETP.GE.AND P4, PT, R188, UR15, PT ;  /* 0x0000000fbc007c0c */ /* 0x000fc4000bf86270 */
[----:B------:R-:W-:Y:S02]  /*9060*/  IADD3 R188, R184, 0x10, RZ ;  /* 0x00000010b8bc7810 */ /* 0x000fe40007ffe0ff */
[----:B------:R-:W-:Y:S02]  /*9070*/  ISETP.GE.AND P3, PT, R189, UR15, PT ;  /* 0x0000000fbd007c0c */ /* 0x000fe4000bf66270 */
[----:B------:R-:W-:Y:S01]  /*9080*/  ISETP.GE.AND P5, PT, R188, UR15, PT ;  /* 0x0000000fbc007c0c */ /* 0x000fe2000bfa6270 */
[C---:B------:R-:W-:Y:S01]  /*9090*/  VIADD R188, R184.reuse, 0x19 ;  /* 0x00000019b8bc7836 */ /* 0x040fe20000000000 */
[----:B------:R-:W-:Y:S02]  /*90a0*/  ISETP.GE.AND P2, PT, R184, UR15, PT ;  /* 0x0000000fb8007c0c */ /* 0x000fe4000bf46270 */
[----:B------:R-:W-:Y:S02]  /*90b0*/  ISETP.GE.AND P6, PT, R193, UR15, PT ;  /* 0x0000000fc1007c0c */ /* 0x000fe4000bfc6270 */
[----:B------:R-:W-:-:S02]  /*90c0*/  FSEL R124, R124, -INF , !P3 ;  /* 0xff8000007c7c7808 */ /* 0x000fc40005800000 */
[----:B------:R-:W-:Y:S02]  /*90d0*/  FSEL R126, R126, -INF , !P3 ;  /* 0xff8000007e7e7808 */ /* 0x000fe40005800000 */
[----:B------:R-:W-:Y:S02]  /*90e0*/  FSEL R193, R120, -INF , !P2 ;  /* 0xff80000078c17808 */ /* 0x000fe40005000000 */
[----:B------:R-:W-:Y:S02]  /*90f0*/  ISETP.GE.AND P3, PT, R188, UR15, PT ;  /* 0x0000000fbc007c0c */ /* 0x000fe4000bf66270 */
[C---:B------:R-:W-:Y:S02]  /*9100*/  IADD3 R120, R184.reuse, 0x18, RZ ;  /* 0x00000018b8787810 */ /* 0x040fe40007ffe0ff */
[----:B------:R-:W-:Y:S02]  /*9110*/  IADD3 R188, R184, 0x21, RZ ;  /* 0x00000021b8bc7810 */ /* 0x000fe40007ffe0ff */
[----:B------:R-:W-:-:S02]  /*9120*/  FSEL R121, R121, -INF , !P4 ;  /* 0xff80000079797808 */ /* 0x000fc40006000000 */
[----:B------:R-:W-:Y:S02]  /*9130*/  FSEL R123, R123, -INF , !P4 ;  /* 0xff8000007b7b7808 */ /* 0x000fe40006000000 */
[----:B------:R-:W-:Y:S02]  /*9140*/  FSEL R128, R128, -INF , !P5 ;  /* 0xff80000080807808 */ /* 0x000fe40006800000 */
[----:B------:R-:W-:Y:S02]  /*9150*/  FSEL R130, R130, -INF , !P5 ;  /* 0xff80000082827808 */ /* 0x000fe40006800000 */
[----:B------:R-:W-:Y:S02]  /*9160*/  ISETP.GE.AND P4, PT, R120, UR15, PT ;  /* 0x0000000f78007c0c */ /* 0x000fe4000bf86270 */
[----:B------:R-:W-:Y:S02]  /*9170*/  ISETP.GE.AND P5, PT, R188, UR15, PT ;  /* 0x0000000fbc007c0c */ /* 0x000fe4000bfa6270 */
[----:B------:R-:W-:-:S02]  /*9180*/  IADD3 R188, R184, 0x29, RZ ;  /* 0x00000029b8bc7810 */ /* 0x000fc40007ffe0ff */
[C---:B------:R-:W-:Y:S02]  /*9190*/  IADD3 R189, R184.reuse, 0x11, RZ ;  /* 0x00000011b8bd7810 */ /* 0x040fe40007ffe0ff */
[----:B------:R-:W-:Y:S02]  /*91a0*/  IADD3 R120, R184, 0x20, RZ ;  /* 0x00000020b8787810 */ /* 0x000fe40007ffe0ff */
[----:B------:R-:W-:Y:S02]  /*91b0*/  FSEL R132, R132, -INF , !P4 ;  /* 0xff80000084847808 */ /* 0x000fe40006000000 */
[----:B------:R-:W-:Y:S02]  /*91c0*/  FSEL R134, R134, -INF , !P4 ;  /* 0xff80000086867808 */ /* 0x000fe40006000000 */
[----:B------:R-:W-:Y:S02]  /*91d0*/  FSEL R122, R122, -INF , !P2 ;  /* 0xff8000007a7a7808 */ /* 0x000fe40005000000 */
[----:B------:R-:W-:-:S02]  /*91e0*/  FSEL R125, R125, -INF , !P6 ;  /* 0xff8000007d7d7808 */ /* 0x000fc40007000000 */
[----:B------:R-:W-:Y:S02]  /*91f0*/  FSEL R127, R127, -INF , !P6 ;  /* 0xff8000007f7f7808 */ /* 0x000fe40007000000 */
[----:B------:R-:W-:Y:S01]  /*9200*/  ISETP.GE.AND P4, PT, R188, UR15, PT ;  /* 0x0000000fbc007c0c */ /* 0x000fe2000bf86270 */
[----:B------:R-:W-:Y:S01]  /*9210*/  VIADD R188, R184, 0x31 ;  /* 0x00000031b8bc7836 */ /* 0x000fe20000000000 */
[----:B------:R-:W-:Y:S02]  /*9220*/  ISETP.GE.AND P2, PT, R189, UR15, PT ;  /* 0x0000000fbd007c0c */ /* 0x000fe4000bf46270 */
[----:B------:R-:W-:Y:S02]  /*9230*/  ISETP.GE.AND P6, PT, R120, UR15, PT ;  /* 0x0000000f78007c0c */ /* 0x000fe4000bfc6270 */
        /* <DEDUP_REMOVED lines=8> */
[----:B------:R-:W-:Y:S02]  /*92c0*/  IADD3 R188, R184, 0x39, RZ ;  /* 0x00000039b8bc7810 */ /* 0x000fe40007ffe0ff */
[----:B------:R-:W-:Y:S02]  /*92d0*/  FSEL R133, R133, -INF , !P3 ;  /* 0xff80000085857808 */ /* 0x000fe40005800000 */
[----:B------:R-:W-:Y:S02]  /*92e0*/  FSEL R135, R135, -INF , !P3 ;  /* 0xff80000087877808 */ /* 0x000fe40005800000 */
[----:B------:R-:W-:Y:S02]  /*92f0*/  FSEL R140, R140, -INF , !P2 ;  /* 0xff8000008c8c7808 */ /* 0x000fe40005000000 */
[----:B------:R-:W-:Y:S02]  /*9300*/  FSEL R142, R142, -INF , !P2 ;  /* 0xff8000008e8e7808 */ /* 0x000fe40005000000 */
[----:B------:R-:W-:-:S02]  /*9310*/  ISETP.GE.AND P3, PT, R120, UR15, PT ;  /* 0x0000000f78007c0c */ /* 0x000fc4000bf66270 */
[----:B------:R-:W-:Y:S02]  /*9320*/  ISETP.GE.AND P2, PT, R188, UR15, PT ;  /* 0x0000000fbc007c0c */ /* 0x000fe4000bf46270 */
[C---:B------:R-:W-:Y:S02]  /*9330*/  IADD3 R188, R184.reuse, 0x41, RZ ;  /* 0x00000041b8bc7810 */ /* 0x040fe40007ffe0ff */
[----:B------:R-:W-:Y:S02]  /*9340*/  IADD3 R120, R184, 0x38, RZ ;  /* 0x00000038b8787810 */ /* 0x000fe40007ffe0ff */
[----:B------:R-:W-:Y:S02]  /*9350*/  FSEL R144, R144, -INF , !P3 ;  /* 0xff80000090907808 */ /* 0x000fe40005800000 */
[----:B------:R-:W-:Y:S02]  /*9360*/  FSEL R146, R146, -INF , !P3 ;  /* 0xff80000092927808 */ /* 0x000fe40005800000 */
[----:B------:R-:W-:-:S02]  /*9370*/  FSEL R137, R137, -INF , !P5 ;  /* 0xff80000089897808 */ /* 0x000fc40006800000 */
[----:B------:R-:W-:Y:S02]  /*9380*/  FSEL R139, R139, -INF , !P5 ;  /* 0xff8000008b8b7808 */ /* 0x000fe40006800000 */
[----:B------:R-:W-:Y:S02]  /*9390*/  ISETP.GE.AND P3, PT, R188, UR15, PT ;  /* 0x0000000fbc007c0c */ /* 0x000fe4000bf66270 */
[----:B------:R-:W-:Y:S02]  /*93a0*/  ISETP.GE.AND P5, PT, R120, UR15, PT ;  /* 0x0000000f78007c0c */ /* 0x000fe4000bfa6270 */
[C---:B------:R-:W-:Y:S02]  /*93b0*/  IADD3 R188, R184.reuse, 0x48, RZ ;  /* 0x00000048b8bc7810 */ /* 0x040fe40007ffe0ff */
[----:B------:R-:W-:Y:S02]  /*93c0*/  IADD3 R120, R184, 0x40, RZ ;  /* 0x00000040b8787810 */ /* 0x000fe40007ffe0ff */
[----:B------:R-:W-:-:S02]  /*93d0*/  FSEL R145, R145, -INF , !P6 ;  /* 0xff80000091917808 */ /* 0x000fc40007000000 */
[----:B------:R-:W-:Y:S02]  /*93e0*/  FSEL R147, R147, -INF , !P6 ;  /* 0xff80000093937808 */ /* 0x000fe40007000000 */
[----:B------:R-:W-:Y:S02]  /*93f0*/  FSEL R141, R141, -INF , !P4 ;  /* 0xff8000008d8d7808 */ /* 0x000fe40006000000 */
[----:B------:R-:W-:Y:S02]  /*9400*/  FSEL R143, R143, -INF , !P4 ;  /* 0xff8000008f8f7808 */ /* 0x000fe40006000000 */
[----:B------:R-:W-:Y:S01]  /*9410*/  ISETP.GE.AND P6, PT, R188, UR15, PT ;  /* 0x0000000fbc007c0c */ /* 0x000fe2000bfc6270 */
[----:B------:R-:W-:Y:S01]  /*9420*/  VIADD R188, R184, 0x49 ;  /* 0x00000049b8bc7836 */ /* 0x000fe20000000000 */
[----:B------:R-:W-:Y:S02]  /*9430*/  ISETP.GE.AND P4, PT, R120, UR15, PT ;  /* 0x0000000f78007c0c */ /* 0x000fe4000bf86270 */
[----:B------:R-:W-:-:S02]  /*9440*/  FMNMX R120, R193, R192, !PT ;  /* 0x000000c0c1787209 */ /* 0x000fc40007800000 */
[----:B------:R-:W-:Y:S02]  /*9450*/  FSEL R148, R148, -INF , !P5 ;  /* 0xff80000094947808 */ /* 0x000fe40006800000 */
[----:B------:R-:W-:Y:S02]  /*9460*/  FSEL R150, R150, -INF , !P5 ;  /* 0xff80000096967808 */ /* 0x000fe40006800000 */
[----:B------:R-:W-:Y:S02]  /*9470*/  FMNMX R189, R121, R120, !PT ;  /* 0x0000007879bd7209 */ /* 0x000fe40007800000 */
[----:B------:R-:W-:Y:S02]  /*9480*/  ISETP.GE.AND P5, PT, R188, UR15, PT ;  /* 0x0000000fbc007c0c */ /* 0x000fe4000bfa6270 */
        /* <DEDUP_REMOVED lines=25> */
[----:B------:R-:W-:-:S02]  /*9620*/  IADD3 R196, R184, 0x50, RZ ;  /* 0x00000050b8c47810 */ /* 0x000fc40007ffe0ff */
[----:B------:R-:W-:Y:S02]  /*9630*/  FSEL R149, R149, -INF , !P2 ;  /* 0xff80000095957808 */ /* 0x000fe40005000000 */
[----:B------:R-:W-:Y:S02]  /*9640*/  FMNMX R120, R148, R189, !PT ;  /* 0x000000bd94787209 */ /* 0x000fe40007800000 */
[----:B------:R-:W-:Y:S02]  /*9650*/  FMNMX R195, R147, R188, !PT ;  /* 0x000000bc93c37209 */ /* 0x000fe40007800000 */
[----:B------:R-:W-:Y:S02]  /*9660*/  FSEL R151, R151, -INF , !P2 ;  /* 0xff80000097977808 */ /* 0x000fe40005000000 */
[----:B------:R-:W-:Y:S02]  /*9670*/  ISETP.GE.AND P2, PT, R196, UR15, PT ;  /* 0x0000000fc4007c0c */ /* 0x000fe4000bf46270 */
[----:B------:R-:W-:-:S02]  /*9680*/  IADD3 R196, R184, 0x51, RZ ;  /* 0x00000051b8c47810 */ /* 0x000fc40007ffe0ff */
[----:B------:R-:W-:Y:S02]  /*9690*/  FSEL R152, R152, -INF , !P4 ;  /* 0xff80000098987808 */ /* 0x000fe40006000000 */
[----:B------:R-:W-:Y:S02]  /*96a0*/  FMNMX R189, R149, R120, !PT ;  /* 0x0000007895bd7209 */ /* 0x000fe40007800000 */
[----:B------:R-:W-:Y:S02]  /*96b0*/  FMNMX R188, R150, R195, !PT ;  /* 0x000000c396bc7209 */ /* 0x000fe40007800000 */
[----:B------:R-:W-:Y:S02]  /*96c0*/  FSEL R154, R154, -INF , !P4 ;  /* 0xff8000009a9a7808 */ /* 0x000fe40006000000 */
[----:B------:R-:W-:Y:S02]  /*96d0*/  ISETP.GE.AND P4, PT, R196, UR15, PT ;  /* 0x0000000fc4007c0c */ /* 0x000fe4000bf86270 */
[----:B------:R-:W-:-:S02]  /*96e0*/  FSEL R153, R153, -INF , !P3 ;  /* 0xff80000099997808 */ /* 0x000fc40005800000 */
[----:B------:R-:W-:Y:S02]  /*96f0*/  FMNMX R120, R152, R189, !PT ;  /* 0x000000bd98787209 */ /* 0x000fe40007800000 */
[----:B------:R-:W-:Y:S02]  /*9700*/  IADD3 R196, R184, 0x58, RZ ;  /* 0x00000058b8c47810 */ /* 0x000fe40007ffe0ff */
[----:B------:R-:W-:Y:S02]  /*9710*/  FMNMX R195, R151, R188, !PT ;  /* 0x000000bc97c37209 */ /* 0x000fe40007800000 */
[----:B------:R-:W-:Y:S02]  /*9720*/  FSEL R155, R155, -INF , !P3 ;  /* 0xff8000009b9b7808 */ /* 0x000fe40005800000 */
[----:B------:R-:W-:Y:S02]  /*9730*/  FSEL R156, R156, -INF , !P6 ;  /* 0xff8000009c9c7808 */ /* 0x000fe40007000000 */
[----:B------:R-:W-:-:S02]  /*9740*/  FMNMX R189, R153, R120, !PT ;  /* 0x0000007899bd7209 */ /* 0x000fc40007800000 */
[----:B------:R-:W-:Y:S02]  /*9750*/  ISETP.GE.AND P3, PT, R196, UR15, PT ;  /* 0x0000000fc4007c0c */ /* 0x000fe4000bf66270 */
[----:B------:R-:W-:Y:S02]  /*9760*/  FMNMX R188, R154, R195, !PT ;  /* 0x000000c39abc7209 */ /* 0x000fe40007800000 */
[----:B------:R-:W-:Y:S02]  /*9770*/  IADD3 R196, R184, 0x59, RZ ;  /* 0x00000059b8c47810 */ /* 0x000fe40007ffe0ff */
[----:B------:R-:W-:Y:S02]  /*9780*/  FSEL R157, R157, -INF , !P5 ;  /* 0xff8000009d9d7808 */ /* 0x000fe40006800000 */
[----:B------:R-:W-:Y:S02]  /*9790*/  FMNMX R120, R156, R189, !PT ;  /* 0x000000bd9c787209 */ /* 0x000fe40007800000 */
[----:B------:R-:W-:-:S02]  /*97a0*/  FSEL R158, R158, -INF , !P6 ;  /* 0xff8000009e9e7808 */ /* 0x000fc40007000000 */
[----:B------:R-:W-:Y:S02]  /*97b0*/  FMNMX R195, R155, R188, !PT ;  /* 0x000000bc9bc37209 */ /* 0x000fe40007800000 */
[----:B------:R-:W-:Y:S02]  /*97c0*/  ISETP.GE.AND P6, PT, R196, UR15, PT ;  /* 0x0000000fc4007c0c */ /* 0x000fe4000bfc6270 */
[----:B------:R-:W-:Y:S02]  /*97d0*/  IADD3 R196, R184, 0x60, RZ ;  /* 0x00000060b8c47810 */ /* 0x000fe40007ffe0ff */
[----:B------:R-:W-:Y:S02]  /*97e0*/  FSEL R160, R160, -INF , !P2 ;  /* 0xff800000a0a07808 */ /* 0x000fe40005000000 */
[----:B------:R-:W-:Y:S02]  /*97f0*/  FMNMX R189, R157, R120, !PT ;  /* 0x000000789dbd7209 */ /* 0x000fe40007800000 */
[----:B------:R-:W-:-:S02]  /*9800*/  FSEL R159, R159, -INF , !P5 ;  /* 0xff8000009f9f7808 */ /* 0x000fc40006800000 */
[----:B------:R-:W-:Y:S02]  /*9810*/  FMNMX R188, R158, R195, !PT ;  /* 0x000000c39ebc7209 */ /* 0x000fe40007800000 */
[----:B------:R-:W-:Y:S01]  /*9820*/  ISETP.GE.AND P5, PT, R196, UR15, PT ;  /* 0x0000000fc4007c0c */ /* 0x000fe2000bfa6270 */
[----:B------:R-:W-:Y:S01]  /*9830*/  VIADD R196, R184, 0x61 ;  /* 0x00000061b8c47836 */ /* 0x000fe20000000000 */
[----:B------:R-:W-:Y:S02]  /*9840*/  FSEL R161, R161, -INF , !P4 ;  /* 0xff800000a1a17808 */ /* 0x000fe40006000000 */
[----:B------:R-:W-:Y:S02]  /*9850*/  FMNMX R120, R160, R189, !PT ;  /* 0x000000bda0787209 */ /* 0x000fe40007800000 */
[----:B------:R-:W-:Y:S02]  /*9860*/  FSEL R162, R162, -INF , !P2 ;  /* 0xff800000a2a27808 */ /* 0x000fe40005000000 */
[----:B------:R-:W-:-:S02]  /*9870*/  FMNMX R195, R159, R188, !PT ;  /* 0x000000bc9fc37209 */ /* 0x000fc40007800000 */
[----:B------:R-:W-:Y:S02]  /*9880*/  FSEL R164, R164, -INF , !P3 ;  /* 0xff800000a4a47808 */ /* 0x000fe40005800000 */
[----:B------:R-:W-:Y:S02]  /*9890*/  FMNMX R189, R161, R120, !PT ;  /* 0x00000078a1bd7209 */ /* 0x000fe40007800000 */
[----:B------:R-:W-:Y:S02]  /*98a0*/  ISETP.GE.AND P2, PT, R196, UR15, PT ;  /* 0x0000000fc4007c0c */ /* 0x000fe4000bf46270 */
[----:B------:R-:W-:Y:S02]  /*98b0*/  FSEL R163, R163, -INF , !P4 ;  /* 0xff800000a3a37808 */ /* 0x000fe40006000000 */
[----:B------:R-:W-:Y:S02]  /*98c0*/  FMNMX R188, R162, R195, !PT ;  /* 0x000000c3a2bc7209 */ /* 0x000fe40007800000 */
[----:B------:R-:W-:-:S02]  /*98d0*/  IADD3 R196, R184, 0x68, RZ ;  /* 0x00000068b8c47810 */ /* 0x000fc40007ffe0ff */
[----:B------:R-:W-:Y:S02]  /*98e0*/  FSEL R165, R165, -INF , !P6 ;  /* 0xff800000a5a57808 */ /* 0x000fe40007000000 */
[----:B------:R-:W-:Y:S02]  /*98f0*/  FMNMX R120, R164, R189, !PT ;  /* 0x000000bda4787209 */ /* 0x000fe40007800000 */
[----:B------:R-:W-:Y:S02]  /*9900*/  FSEL R166, R166, -INF , !P3 ;  /* 0xff800000a6a67808 */ /* 0x000fe40005800000 */
[----:B------:R-:W-:Y:S02]  /*9910*/  FMNMX R195, R163, R188, !PT ;  /* 0x000000bca3c37209 */ /* 0x000fe40007800000 */
[----:B------:R-:W-:Y:S02]  /*9920*/  ISETP.GE.AND P4, PT, R196, UR15, PT ;  /* 0x0000000fc4007c0c */ /* 0x000fe4000bf86270 */
        /* <DEDUP_REMOVED lines=12> */
[----:B------:R-:W-:-:S02]  /*99f0*/  FSEL R172, R172, -INF , !P4 ;  /* 0xff800000acac7808 */ /* 0x000fc40006000000 */
[----:B------:R-:W-:Y:S02]  /*9a00*/  FMNMX R189, R169, R120, !PT ;  /* 0x00000078a9bd7209 */ /* 0x000fe40007800000 */
[----:B------:R-:W-:Y:S02]  /*9a10*/  IADD3 R196, R184, 0x71, RZ ;  /* 0x00000071b8c47810 */ /* 0x000fe40007ffe0ff */
[----:B------:R-:W-:Y:S02]  /*9a20*/  FSEL R171, R171, -INF , !P2 ;  /* 0xff800000abab7808 */ /* 0x000fe40005000000 */
[----:B------:R-:W-:Y:S02]  /*9a30*/  FMNMX R188, R170, R195, !PT ;  /* 0x000000c3aabc7209 */ /* 0x000fe40007800000 */
[----:B------:R-:W-:Y:S02]  /*9a40*/  FSEL R173, R173, -INF , !P3 ;  /* 0xff800000adad7808 */ /* 0x000fe40005800000 */
[----:B------:R-:W-:-:S02]  /*9a50*/  FMNMX R120, R172, R189, !PT ;  /* 0x000000bdac787209 */ /* 0x000fc40007800000 */
[----:B------:R-:W-:Y:S02]  /*9a60*/  ISETP.GE.AND P5, PT, R196, UR15, PT ;  /* 0x0000000fc4007c0c */ /* 0x000fe4000bfa6270 */
[----:B------:R-:W-:Y:S02]  /*9a70*/  FSEL R174, R174, -INF , !P4 ;  /* 0xff800000aeae7808 */ /* 0x000fe40006000000 */
[----:B------:R-:W-:Y:S02]  /*9a80*/  FMNMX R195, R171, R188, !PT ;  /* 0x000000bcabc37209 */ /* 0x000fe40007800000 */
[----:B------:R-:W-:Y:S02]  /*9a90*/  IADD3 R196, R184, 0x78, RZ ;  /* 0x00000078b8c47810 */ /* 0x000fe40007ffe0ff */
[----:B------:R-:W-:Y:S02]  /*9aa0*/  FSEL R176, R176, -INF , !P6 ;  /* 0xff800000b0b07808 */ /* 0x000fe40007000000 */
[----:B------:R-:W-:-:S02]  /*9ab0*/  FMNMX R189, R173, R120, !PT ;  /* 0x00000078adbd7209 */ /* 0x000fc40007800000 */
[----:B------:R-:W-:Y:S02]  /*9ac0*/  FSEL R175, R175, -INF , !P3 ;  /* 0xff800000afaf7808 */ /* 0x000fe40005800000 */
[----:B------:R-:W-:Y:S02]  /*9ad0*/  FMNMX R188, R174, R195, !PT ;  /* 0x000000c3aebc7209 */ /* 0x000fe40007800000 */
[----:B------:R-:W-:Y:S01]  /*9ae0*/  ISETP.GE.AND P2, PT, R196, UR15, PT ;  /* 0x0000000fc4007c0c */ /* 0x000fe2000bf46270 */
[----:B------:R-:W-:Y:S01]  /*9af0*/  VIADD R196, R184, 0x79 ;  /* 0x00000079b8c47836 */ /* 0x000fe20000000000 */
[----:B------:R-:W-:Y:S02]  /*9b00*/  FSEL R177, R177, -INF , !P5 ;  /* 0xff800000b1b17808 */ /* 0x000fe40006800000 */
[----:B------:R-:W-:Y:S02]  /*9b10*/  FMNMX R120, R176, R189, !PT ;  /* 0x000000bdb0787209 */ /* 0x000fe40007800000 */
[----:B------:R-:W-:-:S02]  /*9b20*/  FSEL R178, R178, -INF , !P6 ;  /* 0xff800000b2b27808 */ /* 0x000fc40007000000 */
[----:B------:R-:W-:Y:S02]  /*9b30*/  FMNMX R195, R175, R188, !PT ;  /* 0x000000bcafc37209 */ /* 0x000fe40007800000 */
[----:B------:R-:W-:Y:S02]  /*9b40*/  ISETP.GE.AND P4, PT, R196, UR15, PT ;  /* 0x0000000fc4007c0c */ /* 0x000fe4000bf86270 */
[----:B------:R-:W-:Y:S02]  /*9b50*/  FSEL R180, R180, -INF , !P2 ;  /* 0xff800000b4b47808 */ /* 0x000fe40005000000 */
[----:B------:R-:W-:Y:S02]  /*9b60*/  FMNMX R189, R177, R120, !PT ;  /* 0x00000078b1bd7209 */ /* 0x000fe40007800000 */
[----:B------:R-:W-:Y:S02]  /*9b70*/  FSEL R179, R179, -INF , !P5 ;  /* 0xff800000b3b37808 */ /* 0x000fe40006800000 */
[----:B------:R-:W-:-:S02]  /*9b80*/  FMNMX R188, R178, R195, !PT ;  /* 0x000000c3b2bc7209 */ /* 0x000fc40007800000 */
[----:B------:R-:W-:Y:S02]  /*9b90*/  FSEL R181, R181, -INF , !P4 ;  /* 0xff800000b5b57808 */ /* 0x000fe40006000000 */
[----:B------:R-:W-:Y:S02]  /*9ba0*/  FMNMX R120, R180, R189, !PT ;  /* 0x000000bdb4787209 */ /* 0x000fe40007800000 */
[----:B------:R-:W-:Y:S02]  /*9bb0*/  FSEL R182, R182, -INF , !P2 ;  /* 0xff800000b6b67808 */ /* 0x000fe40005000000 */
[----:B------:R-:W-:Y:S02]  /*9bc0*/  FMNMX R189, R179, R188, !PT ;  /* 0x000000bcb3bd7209 */ /* 0x000fe40007800000 */
[----:B------:R-:W-:Y:S02]  /*9bd0*/  FMNMX R120, R181, R120, !PT ;  /* 0x00000078b5787209 */ /* 0x000fe40007800000 */
[----:B------:R-:W-:-:S02]  /*9be0*/  FSEL R183, R183, -INF , !P4 ;  /* 0xff800000b7b77808 */ /* 0x000fc40006000000 */
[----:B------:R-:W-:Y:S02]  /*9bf0*/  FMNMX R188, R182, R189, !PT ;  /* 0x000000bdb6bc7209 */ /* 0x000fe40007800000 */
[----:B------:R-:W1:Y:S01]  /*9c00*/  SHFL.BFLY PT, R189, R120, 0x1, 0x1f ;  /* 0x0c201f0078bd7f89 */ /* 0x000e6200000e0000 */
[----:B------:R-:W-:Y:S02]  /*9c10*/  LEA R198, R6, R17, 0x3 ;  /* 0x0000001106c67211 */ /* 0x000fe400078e18ff */
[----:B------:R-:W-:Y:S02]  /*9c20*/  FMNMX R195, R183, R188, !PT ;  /* 0x000000bcb7c37209 */ /* 0x000fe40007800000 */
[----:B------:R-:W-:Y:S02]  /*9c30*/  PRMT R198, RZ, 0x654, R198 ;  /* 0x00000654ffc67816 */ /* 0x000fe400000000c6 */
[----:B------:R-:W-:Y:S01]  /*9c40*/  LEA R201, R185, R2, 0x3 ;  /* 0x00000002b9c97211 */ /* 0x000fe200078e18ff */
[----:B------:R-:W2:Y:S01]  /*9c50*/  SHFL.BFLY PT, R188, R195, 0x1, 0x1f ;  /* 0x0c201f00c3bc7f89 */ /* 0x000ea200000e0000 */
[----:B------:R3:W-:Y:S01]  /*9c60*/  SYNCS.ARRIVE.TRANS64.RED.A1T0 RZ, [R198+URZ], RZ ;  /* 0x000000ffc6ff79a7 */ /* 0x0007e2000810043f */
[----:B-1----:R-:W-:-:S05]  /*9c70*/  FMNMX R196, R120, R189, !PT ;  /* 0x000000bd78c47209 */ /* 0x002fca0007800000 */
[----:B------:R-:W1:Y:S01]  /*9c80*/  SHFL.BFLY PT, R189, R196, 0x2, 0x1f ;  /* 0x0c401f00c4bd7f89 */ /* 0x000e6200000e0000 */
[----:B--2---:R-:W-:-:S05]  /*9c90*/  FMNMX R197, R195, R188, !PT ;  /* 0x000000bcc3c57209 */ /* 0x004fca0007800000 */
[----:B------:R-:W2:Y:S01]  /*9ca0*/  SHFL.BFLY PT, R188, R197, 0x2, 0x1f ;  /* 0x0c401f00c5bc7f89 */ /* 0x000ea200000e0000 */
[----:B-1----:R-:W-:Y:S02]  /*9cb0*/  FMNMX R189, R196, R189, !PT ;  /* 0x000000bdc4bd7209 */ /* 0x002fe40007800000 */
[----:B------:R-:W-:Y:S02]  /*9cc0*/  SHF.L.U32 R196, R3, 0x1f, RZ ;  /* 0x0000001f03c47819 */ /* 0x000fe400000006ff */
[----:B------:R-:W-:Y:S02]  /*9cd0*/  FSETP.NEU.AND P2, PT, R189, -INF , PT ;  /* 0xff800000bd00780b */ /* 0x000fe40003f4d000 */
[----:B------:R-:W1:Y:S01]  /*9ce0*/  SYNCS.PHASECHK.TRANS64.TRYWAIT P4, [R201+URZ+0x36000], R196 ;  /* 0x036000c4c90075a7 */ /* 0x000e62000808017f */
[----:B--2---:R-:W-:Y:S02]  /*9cf0*/  FMNMX R188, R197, R188, !PT ;  /* 0x000000bcc5bc7209 */ /* 0x004fe40007800000 */
        /* <DEDUP_REMOVED lines=11> */
[--C-:B------:R-:W-:Y:S01]  /*9db0*/  FFMA R123, R123, UR14, -R191.reuse ;  /* 0x0000000e7b7b7c23 */ /* 0x100fe200080008bf */
[----:B------:R-:W-:-:S03]  /*9dc0*/  FFMA R200, R126, UR14, -R191 ;  /* 0x0000000e7ec87c23 */ /* 0x000fc600080008bf */
[----:B------:R-:W-:Y:S01]  /*9dd0*/  FSETP.GEU.AND P2, PT, R122, -126, PT ;  /* 0xc2fc00007a00780b */ /* 0x000fe20003f4e000 */
[----:B------:R-:W-:Y:S01]  /*9de0*/  @!P5 FMUL R120, R120, 0.5 ;  /* 0x3f0000007878d820 */ /* 0x000fe20000400000 */
[----:B------:R-:W-:-:S03]  /*9df0*/  FSETP.GEU.AND P3, PT, R123, -126, PT ;  /* 0xc2fc00007b00780b */ /* 0x000fc60003f6e000 */
[----:B------:R3:W2:Y:S02]  /*9e00*/  MUFU.EX2 R192, R120 ;  /* 0x0000007800c07308 */ /* 0x0006a40000000800 */
[----:B------:R-:W-:-:S06]  /*9e10*/  @!P6 FMUL R195, R195, 0.5 ;  /* 0x3f000000c3c3e820 */ /* 0x000fcc0000400000 */
[----:B------:R-:W4:Y:S01]  /*9e20*/  MUFU.EX2 R195, R195 ;  /* 0x000000c300c37308 */ /* 0x000f220000000800 */
[----:B-1-3--:R-:W-:Y:S05]  /*9e30*/  @!P4 BRA `(.L_x_44) ;  /* 0x0000004c00fcc947 */ /* 0x00afea0003800000 */
.L_x_94:
[----:B------:R-:W-:Y:S05]  /*9e40*/  BSYNC B0 ;  /* 0x0000000000007941 */ /* 0x000fea0003800000 */
.L_x_43:
[----:B------:R-:W-:Y:S01]  /*9e50*/  FSETP.GEU.AND P4, PT, R200, -126, PT ;  /* 0xc2fc0000c800780b */ /* 0x000fe20003f8e000 */
[----:B------:R-:W-:Y:S01]  /*9e60*/  @!P3 FMUL R123, R123, 0.5 ;  /* 0x3f0000007b7bb820 */ /* 0x000fe20000400000 */
[----:B------:R-:W-:Y:S01]  /*9e70*/  @!P2 FMUL R122, R122, 0.5 ;  /* 0x3f0000007a7aa820 */ /* 0x000fe20000400000 */
[--C-:B-1----:R-:W-:Y:S01]  /*9e80*/  FFMA R196, R127, UR14, -R191.reuse ;  /* 0x0000000e7fc47c23 */ /* 0x102fe200080008bf */
[----:B------:R-:W-:Y:S01]  /*9e90*/  FMUL R202, R199, UR14 ;  /* 0x0000000ec7ca7c20 */ /* 0x000fe20008400000 */
[----:B------:R-:W1:Y:S01]  /*9ea0*/  MUFU.EX2 R126, R123 ;  /* 0x0000007b007e7308 */ /* 0x000e620000000800 */
[----:B--2---:R-:W-:Y:S01]  /*9eb0*/  @!P5 FMUL R192, R192, R192 ;  /* 0x000000c0c0c0d220 */ /* 0x004fe20000400000 */
[----:B----4-:R-:W-:Y:S01]  /*9ec0*/  @!P6 FMUL R195, R195, R195 ;  /* 0x000000c3c3c3e220 */ /* 0x010fe20000400000 */
[--C-:B------:R-:W-:Y:S01]  /*9ed0*/  FFMA R199, R193, UR14, -R202.reuse ;  /* 0x0000000ec1c77c23 */ /* 0x100fe200080008ca */
[--C-:B------:R-:W-:Y:S01]  /*9ee0*/  FFMA R197, R124, UR14, -R202.reuse ;  /* 0x0000000e7cc57c23 */ /* 0x100fe200080008ca */
[--C-:B------:R-:W-:Y:S01]  /*9ef0*/  FFMA R121, R121, UR14, -R202.reuse ;  /* 0x0000000e79797c23 */ /* 0x100fe200080008ca */
[----:B------:R-:W-:Y:S01]  /*9f00*/  FFMA R120, R125, UR14, -R202 ;  /* 0x0000000e7d787c23 */ /* 0x000fe200080008ca */
[----:B------:R-:W-:Y:S01]  /*9f10*/  FSETP.GEU.AND P5, PT, R196, -126, PT ;  /* 0xc2fc0000c400780b */ /* 0x000fe20003fae000 */
[----:B------:R-:W-:Y:S01]  /*9f20*/  @!P4 FMUL R200, R200, 0.5 ;  /* 0x3f000000c8c8c820 */ /* 0x000fe20000400000 */
[----:B------:R-:W2:Y:S01]  /*9f30*/  MUFU.EX2 R198, R122 ;  /* 0x0000007a00c67308 */ /* 0x000ea20000000800 */
[----:B------:R-:W-:Y:S01]  /*9f40*/  FSETP.GEU.AND P6, PT, R199, -126, PT ;  /* 0xc2fc0000c700780b */ /* 0x000fe20003fce000 */
[----:B------:R-:W-:Y:S05]  /*9f50*/  WARPSYNC.ALL ;  /* 0x0000000000007948 */ /* 0x000fea0003800000 */
[----:B------:R-:W-:Y:S01]  /*9f60*/  MOV R124, UR23 ;  /* 0x00000017007c7c02 */ /* 0x000fe20008000f00 */
[----:B------:R-:W3:Y:S01]  /*9f70*/  MUFU.EX2 R127, R200 ;  /* 0x000000c8007f7308 */ /* 0x000ee20000000800 */
[----:B-1----:R-:W-:Y:S01]  /*9f80*/  @!P3 FMUL R126, R126, R126 ;  /* 0x0000007e7e7eb220 */ /* 0x002fe20000400000 */
[----:B------:R-:W-:Y:S01]  /*9f90*/  FSETP.GEU.AND P3, PT, R197, -126, PT ;  /* 0xc2fc0000c500780b */ /* 0x000fe20003f6e000 */
[----:B------:R-:W-:Y:S01]  /*9fa0*/  @!P5 FMUL R196, R196, 0.5 ;  /* 0x3f000000c4c4d820 */ /* 0x000fe20000400000 */
[----:B------:R-:W-:Y:S01]  /*9fb0*/  IMAD R124, R185, 0xc00, R124 ;  /* 0x00000c00b97c7824 */ /* 0x000fe200078e027c */
[----:B------:R-:W-:Y:S01]  /*9fc0*/  MOV R125, 0x40000040 ;  /* 0x40000040007d7802 */ /* 0x000fe20000000f00 */
[----:B------:R-:W-:Y:S01]  /*9fd0*/  @!P6 FMUL R199, R199, 0.5 ;  /* 0x3f000000c7c7e820 */ /* 0x000fe20000400000 */
[-C--:B------:R-:W-:Y:S01]  /*9fe0*/  FMUL R24, R24, R192.reuse ;  /* 0x000000c018187220 */ /* 0x080fe20000400000 */
[----:B------:R-:W-:Y:S01]  /*9ff0*/  FMUL R25, R25, R192 ;  /* 0x000000c019197220 */ /* 0x000fe20000400000 */
[----:B--2---:R-:W-:Y:S01]  /*a000*/  @!P2 FMUL R198, R198, R198 ;  /* 0x000000c6c6c6a220 */ /* 0x004fe20000400000 */
[----:B------:R-:W-:Y:S01]  /*a010*/  FSETP.GEU.AND P2, PT, R121, -126, PT ;  /* 0xc2fc00007900780b */ /* 0x000fe20003f4e000 */
[----:B------:R-:W1:Y:S01]  /*a020*/  MUFU.EX2 R196, R196 ;  /* 0x000000c400c47308 */ /* 0x000e620000000800 */
[----:B------:R-:W-:Y:S01]  /*a030*/  R2UR UR6, R124 ;  /* 0x000000007c0672ca */ /* 0x000fe200000e0000 */
[-C--:B------:R-:W-:Y:S01]  /*a040*/  FMUL R28, R28, R192.reuse ;  /* 0x000000c01c1c7220 */ /* 0x080fe20000400000 */
[----:B------:R-:W-:Y:S01]  /*a050*/  R2UR UR7, R125 ;  /* 0x000000007d0772ca */ /* 0x000fe200000e0000 */
[----:B------:R-:W-:Y:S01]  /*a060*/  @!P3 FMUL R197, R197, 0.5 ;  /* 0x3f000000c5c5b820 */ /* 0x000fe20000400000 */
[-C--:B------:R-:W-:Y:S01]  /*a070*/  FMUL R29, R29, R192.reuse ;  /* 0x000000c01d1d7220 */ /* 0x080fe20000400000 */
[----:B---3--:R-:W-:Y:S01]  /*a080*/  @!P4 FMUL R127, R127, R127 ;  /* 0x0000007f7f7fc220 */ /* 0x008fe20000400000 */
[----:B------:R-:W-:Y:S01]  /*a090*/  FSETP.GEU.AND P4, PT, R120, -126, PT ;  /* 0xc2fc00007800780b */ /* 0x000fe20003f8e000 */
[----:B------:R-:W2:Y:S01]  /*a0a0*/  MUFU.EX2 R199, R199 ;  /* 0x000000c700c77308 */ /* 0x000ea20000000800 */
[-C--:B------:R-:W-:Y:S01]  /*a0b0*/  FMUL R32, R32, R192.reuse ;  /* 0x000000c020207220 */ /* 0x080fe20000400000 */
[-C--:B------:R-:W-:Y:S01]  /*a0c0*/  FMUL R33, R33, R192.reuse ;  /* 0x000000c021217220 */ /* 0x080fe20000400000 */
[-C--:B------:R-:W-:Y:S01]  /*a0d0*/  FMUL R36, R36, R192.reuse ;  /* 0x000000c024247220 */ /* 0x080fe20000400000 */
[----:B------:R-:W-:Y:S01]  /*a0e0*/  @!P2 FMUL R121, R121, 0.5 ;  /* 0x3f0000007979a820 */ /* 0x000fe20000400000 */
[-C--:B------:R-:W-:Y:S01]  /*a0f0*/  FMUL R37, R37, R192.reuse ;  /* 0x000000c025257220 */ /* 0x080fe20000400000 */
[-C--:B------:R-:W-:Y:S01]  /*a100*/  FMUL R40, R40, R192.reuse ;  /* 0x000000c028287220 */ /* 0x080fe20000400000 */
[----:B------:R-:W-:Y:S01]  /*a110*/  FMUL R41, R41, R192 ;  /* 0x000000c029297220 */ /* 0x000fe20000400000 */
[----:B------:R-:W3:Y:S01]  /*a120*/  MUFU.EX2 R193, R121 ;  /* 0x0000007900c17308 */ /* 0x000ee20000000800 */
[----:B-1----:R-:W-:Y:S01]  /*a130*/  @!P5 FMUL R196, R196, R196 ;  /* 0x000000c4c4c4d220 */ /* 0x002fe20000400000 */
[-C--:B------:R-:W-:Y:S01]  /*a140*/  FMUL R44, R44, R192.reuse ;  /* 0x000000c02c2c7220 */ /* 0x080fe20000400000 */
[-C--:B------:R-:W-:Y:S01]  /*a150*/  FMUL R45, R45, R192.reuse ;  /* 0x000000c02d2d7220 */ /* 0x080fe20000400000 */
[----:B------:R-:W-:Y:S01]  /*a160*/  @!P4 FMUL R120, R120, 0.5 ;  /* 0x3f0000007878c820 */ /* 0x000fe20000400000 */
[-C--:B------:R-:W-:Y:S01]  /*a170*/  FMUL R48, R48, R192.reuse ;  /* 0x000000c030307220 */ /* 0x080fe20000400000 */
[-C--:B------:R-:W-:Y:S01]  /*a180*/  FMUL R49, R49, R192.reuse ;  /* 0x000000c031317220 */ /* 0x080fe20000400000 */
[-C--:B------:R-:W-:Y:S01]  /*a190*/  FMUL R52, R52, R192.reuse ;  /* 0x000000c034347220 */ /* 0x080fe20000400000 */
[----:B------:R-:W1:Y:S01]  /*a1a0*/  MUFU.EX2 R197, R197 ;  /* 0x000000c500c57308 */ /* 0x000e620000000800 */
[----:B--2---:R-:W-:Y:S01]  /*a1b0*/  @!P6 FMUL R199, R199, R199 ;  /* 0x000000c7c7c7e220 */ /* 0x004fe20000400000 */
[-C--:B------:R-:W-:Y:S01]  /*a1c0*/  FMUL R53, R53, R192.reuse ;  /* 0x000000c035357220 */ /* 0x080fe20000400000 */
[-C--:B------:R-:W-:Y:S01]  /*a1d0*/  FMUL R56, R56, R192.reuse ;  /* 0x000000c038387220 */ /* 0x080fe20000400000 */
[-C--:B------:R-:W-:Y:S01]  /*a1e0*/  FMUL R57, R57, R192.reuse ;  /* 0x000000c039397220 */ /* 0x080fe20000400000 */
[-C--:B------:R-:W-:Y:S01]  /*a1f0*/  FMUL R60, R60, R192.reuse ;  /* 0x000000c03c3c7220 */ /* 0x080fe20000400000 */
[-C--:B------:R-:W-:Y:S01]  /*a200*/  FMUL R61, R61, R192.reuse ;  /* 0x000000c03d3d7220 */ /* 0x080fe20000400000 */
[-C--:B------:R-:W-:Y:S01]  /*a210*/  FMUL R64, R64, R192.reuse ;  /* 0x000000c040407220 */ /* 0x080fe20000400000 */
[----:B------:R-:W2:Y:S01]  /*a220*/  MUFU.EX2 R200, R120 ;  /* 0x0000007800c87308 */ /* 0x000ea20000000800 */
        /* <DEDUP_REMOVED lines=79> */
[--C-:B------:R-:W-:Y:S01]  /*a720*/  FFMA R125, R128, UR14, -R202.reuse ;  /* 0x0000000e807d7c23 */ /* 0x100fe200080008ca */
[----:B------:R-:W-:Y:S01]  /*a730*/  F2FP.F16.F32.PACK_AB R123, R196, R127 ;  /* 0x0000007fc47b723e */ /* 0x000fe200000000ff */
[--C-:B------:R-:W-:Y:S01]  /*a740*/  FFMA R128, R129, UR14, -R202.reuse ;  /* 0x0000000e81807c23 */ /* 0x100fe200080008ca */
[----:B------:R-:W-:Y:S01]  /*a750*/  F2FP.F16.F32.PACK_AB R120, R193, R199 ;  /* 0x000000c7c178723e */ /* 0x000fe200000000ff */
[--C-:B------:R-:W-:Y:S01]  /*a760*/  FFMA R129, R130, UR14, -R191.reuse ;  /* 0x0000000e82817c23 */ /* 0x100fe200080008bf */
[----:B------:R-:W-:Y:S01]  /*a770*/  F2FP.F16.F32.PACK_AB R122, R200, R197 ;  /* 0x000000c5c87a723e */ /* 0x000fe200000000ff */
[--C-:B------:R-:W-:Y:S01]  /*a780*/  FFMA R130, R131, UR14, -R191.reuse ;  /* 0x0000000e83827c23 */ /* 0x100fe200080008bf */
[----:B------:R-:W-:Y:S01]  /*a790*/  FSETP.GEU.AND P3, PT, R125, -126, PT ;  /* 0xc2fc00007d00780b */ /* 0x000fe20003f6e000 */
[--C-:B------:R-:W-:Y:S01]  /*a7a0*/  FFMA R131, R132, UR14, -R202.reuse ;  /* 0x0000000e84837c23 */ /* 0x100fe200080008ca */
[----:B------:R-:W-:Y:S01]  /*a7b0*/  WARPGROUP.ARRIVE ;  /* 0x00000000000079c5 */ /* 0x000fe20000000000 */
[----:B------:R-:W-:Y:S01]  /*a7c0*/  FSETP.GEU.AND P6, PT, R128, -126, PT ;  /* 0xc2fc00008000780b */ /* 0x000fe20003fce000 */
[--C-:B------:R-:W-:Y:S01]  /*a7d0*/  FFMA R135, R135, UR14, -R191.reuse ;  /* 0x0000000e87877c23 */ /* 0x100fe200080008bf */
[----:B------:R-:W-:Y:S01]  /*a7e0*/  FSETP.GEU.AND P5, PT, R129, -126, PT ;  /* 0xc2fc00008100780b */ /* 0x000fe20003fae000 */
[--C-:B------:R-:W-:Y:S01]  /*a7f0*/  FFMA R143, R143, UR14, -R191.reuse ;  /* 0x0000000e8f8f7c23 */ /* 0x100fe200080008bf */
[----:B------:R-:W-:Y:S01]  /*a800*/  FSETP.GEU.AND P2, PT, R130, -126, PT ;  /* 0xc2fc00008200780b */ /* 0x000fe20003f4e000 */
[----:B------:R-:W-:Y:S01]  /*a810*/  HGMMA.64x192x16.F32 R24, R120, gdesc[UR4].tnspB, R24, gsb0 ;  /* 0x42e0000478187df0 */ /* 0x000fe20008000818 */
[----:B------:R-:W-:Y:S01]  /*a820*/  FSETP.GEU.AND P4, PT, R131, -126, PT ;  /* 0xc2fc00008300780b */ /* 0x000fe20003f8e000 */
[--C-:B------:R-:W-:Y:S01]  /*a830*/  FFMA R151, R151, UR14, -R191.reuse ;  /* 0x0000000e97977c23 */ /* 0x100fe200080008bf */
[--C-:B------:R-:W-:Y:S01]  /*a840*/  FFMA R201, R158, UR14, -R191.reuse ;  /* 0x0000000e9ec97c23 */ /* 0x100fe200080008bf */
[--C-:B------:R-:W-:Y:S01]  /*a850*/  FFMA R159, R159, UR14, -R191.reuse ;  /* 0x0000000e9f9f7c23 */ /* 0x100fe200080008bf */
[----:B------:R-:W-:Y:S01]  /*a860*/  @!P3 FMUL R125, R125, 0.5 ;  /* 0x3f0000007d7db820 */ /* 0x000fe20000400000 */
[--C-:B------:R-:W-:Y:S01]  /*a870*/  FFMA R167, R167, UR14, -R191.reuse ;  /* 0x0000000ea7a77c23 */ /* 0x100fe200080008bf */
[----:B------:R-:W-:Y:S01]  /*a880*/  FFMA R172, R172, UR14, -R202 ;  /* 0x0000000eacac7c23 */ /* 0x000fe200080008ca */
[----:B------:R-:W-:Y:S01]  /*a890*/  @!P6 FMUL R128, R128, 0.5 ;  /* 0x3f0000008080e820 */ /* 0x000fe20000400000 */
[--C-:B------:R-:W-:Y:S01]  /*a8a0*/  FFMA R175, R175, UR14, -R191.reuse ;  /* 0x0000000eafaf7c23 */ /* 0x100fe200080008bf */
[----:B------:R-:W-:Y:S01]  /*a8b0*/  @!P5 FMUL R129, R129, 0.5 ;  /* 0x3f0000008181d820 */ /* 0x000fe20000400000 */
[----:B------:R-:W1:Y:S01]  /*a8c0*/  MUFU.EX2 R125, R125 ;  /* 0x0000007d007d7308 */ /* 0x000e620000000800 */
[----:B------:R-:W-:Y:S01]  /*a8d0*/  @!P2 FMUL R130, R130, 0.5 ;  /* 0x3f0000008282a820 */ /* 0x000fe20000400000 */
[----:B------:R-:W-:Y:S01]  /*a8e0*/  FFMA R183, R183, UR14, -R191 ;  /* 0x0000000eb7b77c23 */ /* 0x000fe200080008bf */
[----:B------:R-:W-:Y:S01]  /*a8f0*/  @!P4 FMUL R131, R131, 0.5 ;  /* 0x3f0000008383c820 */ /* 0x000fe20000400000 */
[----:B------:R-:W-:Y:S01]  /*a900*/  FFMA R195, R195, R22, R198 ;  /* 0x00000016c3c37223 */ /* 0x000fe200000000c6 */
[----:B------:R-:W-:Y:S01]  /*a910*/  FFMA R192, R192, R23, R199 ;  /* 0x00000017c0c07223 */ /* 0x000fe200000000c7 */
[----:B------:R-:W-:-:S02]  /*a920*/  IADD3 R6, R6, 0x1, RZ ;  /* 0x0000000106067810 */ /* 0x000fc40007ffe0ff */
[----:B------:R-:W2:Y:S01]  /*a930*/  MUFU.EX2 R128, R128 ;  /* 0x0000008000807308 */ /* 0x000ea20000000800 */
[----:B------:R-:W-:Y:S01]  /*a940*/  FADD R192, R192, R193 ;  /* 0x000000c1c0c07221 */ /* 0x000fe20000000000 */
[----:B------:R-:W-:-:S03]  /*a950*/  FADD R126, R195, R126 ;  /* 0x0000007ec37e7221 */ /* 0x000fc60000000000 */
[----:B------:R-:W-:Y:S01]  /*a960*/  FADD R197, R192, R197 ;  /* 0x000000c5c0c57221 */ /* 0x000fe20000000000 */
[----:B------:R-:W-:Y:S02]  /*a970*/  FADD R127, R126, R127 ;  /* 0x0000007f7e7f7221 */ /* 0x000fe40000000000 */
[----:B------:R-:W3:Y:S01]  /*a980*/  MUFU.EX2 R129, R129 ;  /* 0x0000008100817308 */ /* 0x000ee20000000800 */
[----:B-1----:R-:W-:Y:S01]  /*a990*/  @!P3 FMUL R125, R125, R125 ;  /* 0x0000007d7d7db220 */ /* 0x002fe20000400000 */
[----:B------:R-:W-:Y:S01]  /*a9a0*/  FADD R200, R197, R200 ;  /* 0x000000c8c5c87221 */ /* 0x000fe20000000000 */
[----:B------:R-:W-:-:S05]  /*a9b0*/  FADD R196, R127, R196 ;  /* 0x000000c47fc47221 */ /* 0x000fca0000000000 */
[----:B------:R-:W1:Y:S01]  /*a9c0*/  MUFU.EX2 R130, R130 ;  /* 0x0000008200827308 */ /* 0x000e620000000800 */
[----:B--2---:R-:W-:-:S07]  /*a9d0*/  @!P6 FMUL R128, R128, R128 ;  /* 0x000000808080e220 */ /* 0x004fce0000400000 */
[----:B------:R-:W2:Y:S01]  /*a9e0*/  MUFU.EX2 R131, R131 ;  /* 0x0000008300837308 */ /* 0x000ea20000000800 */
[----:B---3--:R-:W-:Y:S01]  /*a9f0*/  @!P5 FMUL R129, R129, R129 ;  /* 0x000000818181d220 */ /* 0x008fe20000400000 */
[----:B------:R-:W-:Y:S01]  /*aa00*/  FSETP.GEU.AND P5, PT, R135, -126, PT ;  /* 0xc2fc00008700780b */ /* 0x000fe20003fae000 */
[----:B-1----:R-:W-:-:S12]  /*aa10*/  @!P2 FMUL R130, R130, R130 ;  /* 0x000000828282a220 */ /* 0x002fd80000400000 */
[----:B------:R-:W-:Y:S01]  /*aa20*/  @!P5 FMUL R135, R135, 0.5 ;  /* 0x3f0000008787d820 */ /* 0x000fe20000400000 */
[----:B--2---:R-:W-:Y:S01]  /*aa30*/  @!P4 FMUL R131, R131, R131 ;  /* 0x000000838383c220 */ /* 0x004fe20000400000 */
[----:B------:R-:W-:Y:S02]  /*aa40*/  WARPGROUP.DEPBAR.LE gsb0, 0x0 ;  /* 0x00008000000079c5 */ /* 0x000fe40000010000 */
[----:B------:R-:W-:Y:S01]  /*aa50*/  FFMA R122, R133, UR14, -R202 ;  /* 0x0000000e857a7c23 */ /* 0x000fe200080008ca */
[----:B------:R-:W-:Y:S01]  /*aa60*/  FFMA R123, R134, UR14, -R191 ;  /* 0x0000000e867b7c23 */ /* 0x000fe200080008bf */
[----:B------:R1:W2:Y:S01]  /*aa70*/  MUFU.EX2 R133, R135 ;  /* 0x0000008700857308 */ /* 0x0002a20000000800 */
[----:B------:R-:W-:Y:S01]  /*aa80*/  IMAD.MOV.U32 R121, RZ, RZ, 0x40000040 ;  /* 0x40000040ff797424 */ /* 0x000fe200078e00ff */
[----:B------:R-:W-:Y:S02]  /*aa90*/  IADD3 R120, R124, 0x80, RZ ;  /* 0x000000807c787810 */ /* 0x000fe40007ffe0ff */
[----:B------:R-:W-:-:S02]  /*aaa0*/  FSETP.GEU.AND P3, PT, R122, -126, PT ;  /* 0xc2fc00007a00780b */ /* 0x000fc40003f6e000 */
[----:B------:R-:W-:Y:S02]  /*aab0*/  FSETP.GEU.AND P6, PT, R123, -126, PT ;  /* 0xc2fc00007b00780b */ /* 0x000fe40003fce000 */
[----:B------:R-:W-:Y:S01]  /*aac0*/  R2UR UR6, R120 ;  /* 0x00000000780672ca */ /* 0x000fe200000e0000 */
[--C-:B-1----:R-:W-:Y:S01]  /*aad0*/  FFMA R135, R136, UR14, -R202.reuse ;  /* 0x0000000e88877c23 */ /* 0x102fe200080008ca */
[----:B------:R-:W-:Y:S01]  /*aae0*/  R2UR UR7, R121 ;  /* 0x00000000790772ca */ /* 0x000fe200000e0000 */
[--C-:B------:R-:W-:Y:S01]  /*aaf0*/  FFMA R136, R137, UR14, -R202.reuse ;  /* 0x0000000e89887c23 */ /* 0x100fe200080008ca */
[----:B------:R-:W-:Y:S01]  /*ab00*/  F2FP.F16.F32.PACK_AB R120, R128, R125 ;  /* 0x0000007d8078723e */ /* 0x000fe200000000ff */
[--C-:B------:R-:W-:Y:S01]  /*ab10*/  FFMA R137, R138, UR14, -R191.reuse ;  /* 0x0000000e8a897c23 */ /* 0x100fe200080008bf */
[----:B------:R-:W-:Y:S01]  /*ab20*/  F2FP.F16.F32.PACK_AB R121, R130, R129 ;  /* 0x000000818279723e */ /* 0x000fe200000000ff */
[----:B------:R-:W-:Y:S01]  /*ab30*/  FFMA R138, R139, UR14, -R191 ;  /* 0x0000000e8b8a7c23 */ /* 0x000fe200080008bf */
[----:B------:R-:W-:Y:S01]  /*ab40*/  FFMA R139, R140, UR14, -R202 ;  /* 0x0000000e8c8b7c23 */ /* 0x000fe200080008ca */
[----:B------:R-:W-:Y:S01]  /*ab50*/  @!P3 FMUL R122, R122, 0.5 ;  /* 0x3f0000007a7ab820 */ /* 0x000fe20000400000 */
[----:B--2---:R-:W-:Y:S01]  /*ab60*/  @!P5 FMUL R133, R133, R133 ;  /* 0x000000858585d220 */ /* 0x004fe20000400000 */
[----:B------:R-:W-:Y:S01]  /*ab70*/  @!P6 FMUL R123, R123, 0.5 ;  /* 0x3f0000007b7be820 */ /* 0x000fe20000400000 */
[----:B------:R-:W-:Y:S01]  /*ab80*/  FSETP.GEU.AND P5, PT, R137, -126, PT ;  /* 0xc2fc00008900780b */ /* 0x000fe20003fae000 */
[----:B------:R-:W1:Y:S01]  /*ab90*/  MUFU.EX2 R134, R122 ;  /* 0x0000007a00867308 */ /* 0x000e620000000800 */
[----:B------:R-:W-:Y:S01]  /*aba0*/  FSETP.GEU.AND P2, PT, R138, -126, PT ;  /* 0xc2fc00008a00780b */ /* 0x000fe20003f4e000 */
[----:B------:R-:W-:Y:S01]  /*abb0*/  FADD R125, R200, R125 ;  /* 0x0000007dc87d7221 */ /* 0x000fe20000000000 */
[----:B------:R-:W-:Y:S01]  /*abc0*/  FSETP.GEU.AND P4, PT, R139, -126, PT ;  /* 0xc2fc00008b00780b */ /* 0x000fe20003f8e000 */
[----:B------:R-:W-:-:S02]  /*abd0*/  FADD R129, R196, R129 ;  /* 0x00000081c4817221 */ /* 0x000fc40000000000 */
[----:B------:R-:W-:Y:S02]  /*abe0*/  FADD R128, R125, R128 ;  /* 0x000000807d807221 */ /* 0x000fe40000000000 */
[----:B------:R-:W2:Y:S01]  /*abf0*/  MUFU.EX2 R132, R123 ;  /* 0x0000007b00847308 */ /* 0x000ea20000000800 */
[----:B------:R-:W-:-:S03]  /*ac00*/  FADD R129, R129, R130 ;  /* 0x0000008281817221 */ /* 0x000fc60000000000 */
[----:B------:R-:W-:Y:S02]  /*ac10*/  @!P5 FMUL R137, R137, 0.5 ;  /* 0x3f0000008989d820 */ /* 0x000fe40000400000 */
[----:B------:R-:W-:Y:S02]  /*ac20*/  @!P2 FMUL R138, R138, 0.5 ;  /* 0x3f0000008a8aa820 */ /* 0x000fe40000400000 */
[----:B------:R-:W-:Y:S01]  /*ac30*/  @!P4 FMUL R139, R139, 0.5 ;  /* 0x3f0000008b8bc820 */ /* 0x000fe20000400000 */
[----:B-1----:R-:W-:Y:S01]  /*ac40*/  @!P3 FMUL R134, R134, R134 ;  /* 0x000000868686b220 */ /* 0x002fe20000400000 */
[----:B------:R-:W-:Y:S01]  /*ac50*/  FSETP.GEU.AND P3, PT, R135, -126, PT ;  /* 0xc2fc00008700780b */ /* 0x000fe20003f6e000 */
[----:B------:R-:W1:Y:S03]  /*ac60*/  MUFU.EX2 R137, R137 ;  /* 0x0000008900897308 */ /* 0x000e660000000800 */
[----:B------:R-:W-:Y:S01]  /*ac70*/  F2FP.F16.F32.PACK_AB R122, R134, R131 ;  /* 0x00000083867a723e */ /* 0x000fe200000000ff */
[----:B------:R-:W-:Y:S01]  /*ac80*/  FADD R131, R128, R131 ;  /* 0x0000008380837221 */ /* 0x000fe20000000000 */
[----:B--2---:R-:W-:Y:S01]  /*ac90*/  @!P6 FMUL R132, R132, R132 ;  /* 0x000000848484e220 */ /* 0x004fe20000400000 */
[----:B------:R-:W-:-:S02]  /*aca0*/  FSETP.GEU.AND P6, PT, R136, -126, PT ;  /* 0xc2fc00008800780b */ /* 0x000fc40003fce000 */
[----:B------:R-:W2:Y:S01]  /*acb0*/  MUFU.EX2 R138, R138 ;  /* 0x0000008a008a7308 */ /* 0x000ea20000000800 */
[----:B------:R-:W-:Y:S01]  /*acc0*/  FADD R134, R131, R134 ;  /* 0x0000008683867221 */ /* 0x000fe20000000000 */
[----:B------:R-:W-:Y:S02]  /*acd0*/  F2FP.F16.F32.PACK_AB R123, R133, R132 ;  /* 0x00000084857b723e */ /* 0x000fe400000000ff */
[----:B------:R-:W-:Y:S01]  /*ace0*/  @!P3 FMUL R135, R135, 0.5 ;  /* 0x3f0000008787b820 */ /* 0x000fe20000400000 */
[----:B------:R-:W-:Y:S01]  /*acf0*/  FADD R132, R129, R132 ;  /* 0x0000008481847221 */ /* 0x000fe20000000000 */
[----:B------:R-:W-:Y:S02]  /*ad00*/  WARPGROUP.ARRIVE ;  /* 0x00000000000079c5 */ /* 0x000fe40000000000 */
[----:B------:R-:W3:Y:S01]  /*ad10*/  MUFU.EX2 R139, R139 ;  /* 0x0000008b008b7308 */ /* 0x000ee20000000800 */
[----:B-1----:R-:W-:Y:S01]  /*ad20*/  @!P5 FMUL R137, R137, R137 ;  /* 0x000000898989d220 */ /* 0x002fe20000400000 */
[----:B------:R-:W-:Y:S01]  /*ad30*/  FSETP.GEU.AND P5, PT, R143, -126, PT ;  /* 0xc2fc00008f00780b */ /* 0x000fe20003fae000 */
[----:B------:R-:W-:Y:S01]  /*ad40*/  FADD R132, R132, R133 ;  /* 0x0000008584847221 */ /* 0x000fe20000000000 */
[----:B------:R-:W-:Y:S01]  /*ad50*/  @!P6 FMUL R136, R136, 0.5 ;  /* 0x3f0000008888e820 */ /* 0x000fe20000400000 */
[----:B------:R-:W-:Y:S03]  /*ad60*/  HGMMA.64x192x16.F32 R24, R120, gdesc[UR4].tnspB, R24, gsb0 ;  /* 0x42e0000478187df0 */ /* 0x000fe60008000818 */
[----:B------:R-:W1:Y:S01]  /*ad70*/  MUFU.EX2 R135, R135 ;  /* 0x0000008700877308 */ /* 0x000e620000000800 */
[----:B--2---:R-:W-:-:S06]  /*ad80*/  @!P2 FMUL R138, R138, R138 ;  /* 0x0000008a8a8aa220 */ /* 0x004fcc0000400000 */
[----:B------:R-:W-:Y:S01]  /*ad90*/  @!P5 FMUL R143, R143, 0.5 ;  /* 0x3f0000008f8fd820 */ /* 0x000fe20000400000 */
[----:B------:R-:W2:Y:S01]  /*ada0*/  MUFU.EX2 R136, R136 ;  /* 0x0000008800887308 */ /* 0x000ea20000000800 */
[----:B---3--:R-:W-:Y:S01]  /*adb0*/  @!P4 FMUL R139, R139, R139 ;  /* 0x0000008b8b8bc220 */ /* 0x008fe20000400000 */
[----:B-1----:R-:W-:Y:S01]  /*adc0*/  @!P3 FMUL R135, R135, R135 ;  /* 0x000000878787b220 */ /* 0x002fe20000400000 */
[----:B--2---:R-:W-:Y:S01]  /*add0*/  @!P6 FMUL R136, R136, R136 ;  /* 0x000000888888e220 */ /* 0x004fe20000400000 */
[----:B------:R-:W-:Y:S02]  /*ade0*/  WARPGROUP.DEPBAR.LE gsb0, 0x0 ;  /* 0x00008000000079c5 */ /* 0x000fe40000010000 */
[----:B------:R-:W-:Y:S01]  /*adf0*/  FFMA R122, R141, UR14, -R202 ;  /* 0x0000000e8d7a7c23 */ /* 0x000fe200080008ca */
[----:B------:R-:W-:Y:S01]  /*ae00*/  FFMA R123, R142, UR14, -R191 ;  /* 0x0000000e8e7b7c23 */ /* 0x000fe200080008bf */
[----:B------:R1:W2:Y:S01]  /*ae10*/  MUFU.EX2 R141, R143 ;  /* 0x0000008f008d7308 */ /* 0x0002a20000000800 */
[----:B------:R-:W-:-:S02]  /*ae20*/  IADD3 R120, R124, 0x100, RZ ;  /* 0x000001007c787810 */ /* 0x000fc40007ffe0ff */
[----:B------:R-:W-:Y:S02]  /*ae30*/  FSETP.GEU.AND P3, PT, R122, -126, PT ;  /* 0xc2fc00007a00780b */ /* 0x000fe40003f6e000 */
[----:B------:R-:W-:Y:S02]  /*ae40*/  FSETP.GEU.AND P6, PT, R123, -126, PT ;  /* 0xc2fc00007b00780b */ /* 0x000fe40003fce000 */
[----:B------:R-:W-:Y:S02]  /*ae50*/  MOV R121, 0x40000040 ;  /* 0x4000004000797802 */ /* 0x000fe40000000f00 */
[----:B------:R-:W-:Y:S01]  /*ae60*/  R2UR UR6, R120 ;  /* 0x00000000780672ca */ /* 0x000fe200000e0000 */
[--C-:B-1----:R-:W-:Y:S01]  /*ae70*/  FFMA R143, R144, UR14, -R202.reuse ;  /* 0x0000000e908f7c23 */ /* 0x102fe200080008ca */
[----:B------:R-:W-:Y:S01]  /*ae80*/  R2UR UR7, R121 ;  /* 0x00000000790772ca */ /* 0x000fe200000e0000 */
[--C-:B------:R-:W-:Y:S01]  /*ae90*/  FFMA R144, R145, UR14, -R202.reuse ;  /* 0x0000000e91907c23 */ /* 0x100fe200080008ca */
[----:B------:R-:W-:Y:S01]  /*aea0*/  F2FP.F16.F32.PACK_AB R120, R136, R135 ;  /* 0x000000878878723e */ /* 0x000fe200000000ff */
[--C-:B------:R-:W-:Y:S01]  /*aeb0*/  FFMA R145, R146, UR14, -R191.reuse ;  /* 0x0000000e92917c23 */ /* 0x100fe200080008bf */
[----:B------:R-:W-:Y:S01]  /*aec0*/  F2FP.F16.F32.PACK_AB R121, R138, R137 ;  /* 0x000000898a79723e */ /* 0x000fe200000000ff */
[----:B------:R-:W-:Y:S01]  /*aed0*/  @!P3 FMUL R122, R122, 0.5 ;  /* 0x3f0000007a7ab820 */ /* 0x000fe20000400000 */
[----:B--2---:R-:W-:Y:S01]  /*aee0*/  @!P5 FMUL R141, R141, R141 ;  /* 0x0000008d8d8dd220 */ /* 0x004fe20000400000 */
[----:B------:R-:W-:Y:S01]  /*aef0*/  @!P6 FMUL R123, R123, 0.5 ;  /* 0x3f0000007b7be820 */ /* 0x000fe20000400000 */
[----:B------:R-:W-:Y:S01]  /*af00*/  FSETP.GEU.AND P5, PT, R145, -126, PT ;  /* 0xc2fc00009100780b */ /* 0x000fe20003fae000 */
[----:B------:R-:W1:Y:S01]  /*af10*/  MUFU.EX2 R142, R122 ;  /* 0x0000007a008e7308 */ /* 0x000e620000000800 */
[----:B------:R-:W-:Y:S01]  /*af20*/  FFMA R146, R147, UR14, -R191 ;  /* 0x0000000e93927c23 */ /* 0x000fe200080008bf */
[----:B------:R-:W-:Y:S01]  /*af30*/  FFMA R147, R148, UR14, -R202 ;  /* 0x0000000e94937c23 */ /* 0x000fe200080008ca */
[----:B------:R-:W-:Y:S01]  /*af40*/  FADD R135, R134, R135 ;  /* 0x0000008786877221 */ /* 0x000fe20000000000 */
[----:B------:R-:W-:-:S02]  /*af50*/  FADD R137, R132, R137 ;  /* 0x0000008984897221 */ /* 0x000fc40000000000 */
[----:B------:R-:W-:Y:S01]  /*af60*/  FSETP.GEU.AND P2, PT, R146, -126, PT ;  /* 0xc2fc00009200780b */ /* 0x000fe20003f4e000 */
[----:B------:R-:W-:Y:S01]  /*af70*/  FADD R136, R135, R136 ;  /* 0x0000008887887221 */ /* 0x000fe20000000000 */
[----:B------:R-:W2:Y:S01]  /*af80*/  MUFU.EX2 R140, R123 ;  /* 0x0000007b008c7308 */ /* 0x000ea20000000800 */
[----:B------:R-:W-:Y:S01]  /*af90*/  FSETP.GEU.AND P4, PT, R147, -126, PT ;  /* 0xc2fc00009300780b */ /* 0x000fe20003f8e000 */
[----:B------:R-:W-:Y:S02]  /*afa0*/  FADD R137, R137, R138 ;  /* 0x0000008a89897221 */ /* 0x000fe40000000000 */
[----:B------:R-:W-:Y:S01]  /*afb0*/  @!P5 FMUL R145, R145, 0.5 ;  /* 0x3f0000009191d820 */ /* 0x000fe20000400000 */
[----:B-1----:R-:W-:Y:S01]  /*afc0*/  @!P3 FMUL R142, R142, R142 ;  /* 0x0000008e8e8eb220 */ /* 0x002fe20000400000 */
[----:B------:R-:W-:-:S04]  /*afd0*/  FSETP.GEU.AND P3, PT, R143, -126, PT ;  /* 0xc2fc00008f00780b */ /* 0x000fc80003f6e000 */
[----:B------:R-:W1:Y:S01]  /*afe0*/  MUFU.EX2 R145, R145 ;  /* 0x0000009100917308 */ /* 0x000e620000000800 */
[----:B------:R-:W-:Y:S01]  /*aff0*/  @!P2 FMUL R146, R146, 0.5 ;  /* 0x3f0000009292a820 */ /* 0x000fe20000400000 */
[----:B------:R-:W-:Y:S02]  /*b000*/  F2FP.F16.F32.PACK_AB R122, R142, R139 ;  /* 0x0000008b8e7a723e */ /* 0x000fe400000000ff */
[----:B------:R-:W-:Y:S01]  /*b010*/  @!P4 FMUL R147, R147, 0.5 ;  /* 0x3f0000009393c820 */ /* 0x000fe20000400000 */
[----:B------:R-:W-:Y:S01]  /*b020*/  FADD R139, R136, R139 ;  /* 0x0000008b888b7221 */ /* 0x000fe20000000000 */
[----:B--2---:R-:W-:Y:S01]  /*b030*/  @!P6 FMUL R140, R140, R140 ;  /* 0x0000008c8c8ce220 */ /* 0x004fe20000400000 */
[----:B------:R-:W-:Y:S01]  /*b040*/  FSETP.GEU.AND P6, PT, R144, -126, PT ;  /* 0xc2fc00009000780b */ /* 0x000fe20003fce000 */
[----:B------:R-:W2:Y:S01]  /*b050*/  MUFU.EX2 R146, R146 ;  /* 0x0000009200927308 */ /* 0x000ea20000000800 */
[----:B------:R-:W-:Y:S02]  /*b060*/  FADD R142, R139, R142 ;  /* 0x0000008e8b8e7221 */ /* 0x000fe40000000000 */
[----:B------:R-:W-:Y:S01]  /*b070*/  F2FP.F16.F32.PACK_AB R123, R141, R140 ;  /* 0x0000008c8d7b723e */ /* 0x000fe200000000ff */
[----:B------:R-:W-:Y:S01]  /*b080*/  @!P3 FMUL R143, R143, 0.5 ;  /* 0x3f0000008f8fb820 */ /* 0x000fe20000400000 */
[----:B------:R-:W-:-:S02]  /*b090*/  FADD R140, R137, R140 ;  /* 0x0000008c898c7221 */ /* 0x000fc40000000000 */
[----:B------:R-:W-:Y:S01]  /*b0a0*/  WARPGROUP.ARRIVE ;  /* 0x00000000000079c5 */ /* 0x000fe20000000000 */
        /* <DEDUP_REMOVED lines=24> */
[----:B------:R-:W-:Y:S01]  /*b230*/  FFMA R152, R153, UR14, -R202 ;  /* 0x0000000e99987c23 */ /* 0x000fe200080008ca */
        /* <DEDUP_REMOVED lines=9> */
[----:B------:R-:W-:Y:S01]  /*b2d0*/  FADD R143, R142, R143 ;  /* 0x0000008f8e8f7221 */ /* 0x000fe20000000000 */
[----:B------:R-:W-:-:S03]  /*b2e0*/  FADD R145, R140, R145 ;  /* 0x000000918c917221 */ /* 0x000fc60000000000 */
[----:B------:R-:W-:Y:S01]  /*b2f0*/  FSETP.GEU.AND P2, PT, R154, -126, PT ;  /* 0xc2fc00009a00780b */ /* 0x000fe20003f4e000 */
[----:B------:R-:W-:Y:S01]  /*b300*/  FADD R144, R143, R144 ;  /* 0x000000908f907221 */ /* 0x000fe20000000000 */
[----:B------:R-:W2:Y:S01]  /*b310*/  MUFU.EX2 R148, R123 ;  /* 0x0000007b00947308 */ /* 0x000ea20000000800 */
[----:B------:R-:W-:-:S03]  /*b320*/  FADD R145, R145, R146 ;  /* 0x0000009291917221 */ /* 0x000fc60000000000 */
[----:B------:R-:W-:Y:S01]  /*b330*/  @!P5 FMUL R153, R153, 0.5 ;  /* 0x3f0000009999d820 */ /* 0x000fe20000400000 */
[----:B-1----:R-:W-:Y:S01]  /*b340*/  @!P3 FMUL R150, R150, R150 ;  /* 0x000000969696b220 */ /* 0x002fe20000400000 */
[----:B------:R-:W-:-:S04]  /*b350*/  FSETP.GEU.AND P3, PT, R151, -126, PT ;  /* 0xc2fc00009700780b */ /* 0x000fc80003f6e000 */
[----:B------:R-:W1:Y:S01]  /*b360*/  MUFU.EX2 R153, R153 ;  /* 0x0000009900997308 */ /* 0x000e620000000800 */
[----:B------:R-:W-:Y:S01]  /*b370*/  @!P2 FMUL R154, R154, 0.5 ;  /* 0x3f0000009a9aa820 */ /* 0x000fe20000400000 */
[----:B------:R-:W-:Y:S01]  /*b380*/  F2FP.F16.F32.PACK_AB R122, R150, R147 ;  /* 0x00000093967a723e */ /* 0x000fe200000000ff */
[----:B------:R-:W-:Y:S01]  /*b390*/  FADD R147, R144, R147 ;  /* 0x0000009390937221 */ /* 0x000fe20000000000 */
[----:B--2---:R-:W-:Y:S01]  /*b3a0*/  @!P6 FMUL R148, R148, R148 ;  /* 0x000000949494e220 */ /* 0x004fe20000400000 */
[----:B------:R-:W-:-:S03]  /*b3b0*/  FSETP.GEU.AND P6, PT, R152, -126, PT ;  /* 0xc2fc00009800780b */ /* 0x000fc60003fce000 */
[----:B------:R-:W2:Y:S01]  /*b3c0*/  MUFU.EX2 R154, R154 ;  /* 0x0000009a009a7308 */ /* 0x000ea20000000800 */
[----:B------:R-:W-:Y:S01]  /*b3d0*/  FADD R150, R147, R150 ;  /* 0x0000009693967221 */ /* 0x000fe20000000000 */
[----:B------:R-:W-:Y:S01]  /*b3e0*/  F2FP.F16.F32.PACK_AB R123, R149, R148 ;  /* 0x00000094957b723e */ /* 0x000fe200000000ff */
[----:B------:R-:W-:Y:S01]  /*b3f0*/  @!P3 FMUL R151, R151, 0.5 ;  /* 0x3f0000009797b820 */ /* 0x000fe20000400000 */
[----:B------:R-:W-:Y:S02]  /*b400*/  FADD R148, R145, R148 ;  /* 0x0000009491947221 */ /* 0x000fe40000000000 */
[----:B------:R-:W-:Y:S01]  /*b410*/  WARPGROUP.ARRIVE ;  /* 0x00000000000079c5 */ /* 0x000fe20000000000 */
[----:B-1----:R-:W-:Y:S02]  /*b420*/  @!P5 FMUL R153, R153, R153 ;  /* 0x000000999999d220 */ /* 0x002fe40000400000 */
[----:B------:R-:W1:Y:S01]  /*b430*/  MUFU.EX2 R151, R151 ;  /* 0x0000009700977308 */ /* 0x000e620000000800 */
[----:B------:R-:W-:Y:S01]  /*b440*/  FSETP.GEU.AND P5, PT, R159, -126, PT ;  /* 0xc2fc00009f00780b */ /* 0x000fe20003fae000 */
[----:B------:R-:W-:Y:S01]  /*b450*/  @!P6 FMUL R152, R152, 0.5 ;  /* 0x3f0000009898e820 */ /* 0x000fe20000400000 */
[----:B------:R-:W-:Y:S01]  /*b460*/  HGMMA.64x192x16.F32 R24, R120, gdesc[UR4].tnspB, R24, gsb0 ;  /* 0x42e0000478187df0 */ /* 0x000fe20008000818 */
[----:B------:R-:W-:Y:S01]  /*b470*/  FADD R148, R148, R149 ;  /* 0x0000009594947221 */ /* 0x000fe20000000000 */
[----:B--2---:R-:W-:-:S03]  /*b480*/  @!P2 FMUL R154, R154, R154 ;  /* 0x0000009a9a9aa220 */ /* 0x004fc60000400000 */
[----:B------:R-:W2:Y:S06]  /*b490*/  MUFU.EX2 R152, R152 ;  /* 0x0000009800987308 */ /* 0x000eac0000000800 */
[----:B------:R-:W-:Y:S01]  /*b4a0*/  @!P5 FMUL R159, R159, 0.5 ;  /* 0x3f0000009f9fd820 */ /* 0x000fe20000400000 */
[----:B-1----:R-:W-:-:S03]  /*b4b0*/  @!P3 FMUL R151, R151, R151 ;  /* 0x000000979797b220 */ /* 0x002fc60000400000 */
[----:B------:R1:W3:Y:S01]  /*b4c0*/  MUFU.EX2 R155, R159 ;  /* 0x0000009f009b7308 */ /* 0x0002e20000000800 */
[----:B--2---:R-:W-:Y:S01]  /*b4d0*/  @!P6 FMUL R152, R152, R152 ;  /* 0x000000989898e220 */ /* 0x004fe20000400000 */
[----:B------:R-:W-:Y:S01]  /*b4e0*/  FSETP.GEU.AND P6, PT, R201, -126, PT ;  /* 0xc2fc0000c900780b */ /* 0x000fe20003fce000 */
[--C-:B-1----:R-:W-:Y:S01]  /*b4f0*/  FFMA R159, R160, UR14, -R202.reuse ;  /* 0x0000000ea09f7c23 */ /* 0x102fe200080008ca */
[--C-:B------:R-:W-:Y:S01]  /*b500*/  FFMA R160, R161, UR14, -R202.reuse ;  /* 0x0000000ea1a07c23 */ /* 0x100fe200080008ca */
[--C-:B------:R-:W-:Y:S01]  /*b510*/  FFMA R161, R162, UR14, -R191.reuse ;  /* 0x0000000ea2a17c23 */ /* 0x100fe200080008bf */
[----:B------:R-:W-:Y:S01]  /*b520*/  FFMA R162, R163, UR14, -R191 ;  /* 0x0000000ea3a27c23 */ /* 0x000fe200080008bf */
[----:B------:R-:W-:Y:S01]  /*b530*/  FFMA R163, R164, UR14, -R202 ;  /* 0x0000000ea4a37c23 */ /* 0x000fe200080008ca */
[----:B---3--:R-:W-:Y:S02]  /*b540*/  @!P5 FMUL R155, R155, R155 ;  /* 0x0000009b9b9bd220 */ /* 0x008fe40000400000 */
[----:B------:R-:W-:-:S02]  /*b550*/  FSETP.GEU.AND P5, PT, R161, -126, PT ;  /* 0xc2fc0000a100780b */ /* 0x000fc40003fae000 */
[----:B------:R-:W-:-:S03]  /*b560*/  FSETP.GEU.AND P2, PT, R162, -126, PT ;  /* 0xc2fc0000a200780b */ /* 0x000fc60003f4e000 */
[----:B------:R-:W-:-:S04]  /*b570*/  @!P6 FMUL R201, R201, 0.5 ;  /* 0x3f000000c9c9e820 */ /* 0x000fc80000400000 */
[----:B------:R-:W1:Y:S04]  /*b580*/  MUFU.EX2 R158, R201 ;  /* 0x000000c9009e7308 */ /* 0x000e680000000800 */
[----:B------:R-:W-:Y:S02]  /*b590*/  @!P5 FMUL R161, R161, 0.5 ;  /* 0x3f000000a1a1d820 */ /* 0x000fe40000400000 */
[----:B------:R-:W-:-:S04]  /*b5a0*/  @!P2 FMUL R162, R162, 0.5 ;  /* 0x3f000000a2a2a820 */ /* 0x000fc80000400000 */
[----:B------:R-:W2:Y:S01]  /*b5b0*/  MUFU.EX2 R161, R161 ;  /* 0x000000a100a17308 */ /* 0x000ea20000000800 */
[----:B-1----:R-:W-:Y:S01]  /*b5c0*/  @!P6 FMUL R158, R158, R158 ;  /* 0x0000009e9e9ee220 */ /* 0x002fe20000400000 */
[----:B------:R-:W-:-:S06]  /*b5d0*/  FSETP.GEU.AND P6, PT, R160, -126, PT ;  /* 0xc2fc0000a000780b */ /* 0x000fcc0003fce000 */
[----:B------:R-:W1:Y:S01]  /*b5e0*/  MUFU.EX2 R162, R162 ;  /* 0x000000a200a27308 */ /* 0x000e620000000800 */
[----:B--2---:R-:W-:Y:S01]  /*b5f0*/  @!P5 FMUL R161, R161, R161 ;  /* 0x000000a1a1a1d220 */ /* 0x004fe20000400000 */
[----:B------:R-:W-:-:S05]  /*b600*/  FSETP.GEU.AND P5, PT, R167, -126, PT ;  /* 0xc2fc0000a700780b */ /* 0x000fca0003fae000 */
[----:B------:R-:W-:-:S06]  /*b610*/  @!P6 FMUL R160, R160, 0.5 ;  /* 0x3f000000a0a0e820 */ /* 0x000fcc0000400000 */
[----:B------:R-:W2:Y:S01]  /*b620*/  MUFU.EX2 R160, R160 ;  /* 0x000000a000a07308 */ /* 0x000ea20000000800 */
[----:B-1----:R-:W-:Y:S01]  /*b630*/  @!P2 FMUL R162, R162, R162 ;  /* 0x000000a2a2a2a220 */ /* 0x002fe20000400000 */
[----:B------:R-:W-:-:S06]  /*b640*/  @!P5 FMUL R167, R167, 0.5 ;  /* 0x3f000000a7a7d820 */ /* 0x000fcc0000400000 */
[----:B------:R1:W3:Y:S01]  /*b650*/  MUFU.EX2 R164, R167 ;  /* 0x000000a700a47308 */ /* 0x0002e20000000800 */
[----:B--2---:R-:W-:Y:S01]  /*b660*/  @!P6 FMUL R160, R160, R160 ;  /* 0x000000a0a0a0e220 */ /* 0x004fe20000400000 */
[--C-:B-1----:R-:W-:Y:S01]  /*b670*/  FFMA R167, R168, UR14, -R202.reuse ;  /* 0x0000000ea8a77c23 */ /* 0x102fe200080008ca */
[----:B------:R-:W-:Y:S01]  /*b680*/  FFMA R168, R169, UR14, -R202 ;  /* 0x0000000ea9a87c23 */ /* 0x000fe200080008ca */
[--C-:B------:R-:W-:Y:S01]  /*b690*/  FFMA R169, R170, UR14, -R191.reuse ;  /* 0x0000000eaaa97c23 */ /* 0x100fe200080008bf */
[----:B------:R-:W-:Y:S01]  /*b6a0*/  FFMA R170, R171, UR14, -R191 ;  /* 0x0000000eabaa7c23 */ /* 0x000fe200080008bf */
[----:B---3--:R-:W-:-:S03]  /*b6b0*/  @!P5 FMUL R164, R164, R164 ;  /* 0x000000a4a4a4d220 */ /* 0x008fc60000400000 */
[----:B------:R-:W-:Y:S02]  /*b6c0*/  FSETP.GEU.AND P5, PT, R169, -126, PT ;  /* 0xc2fc0000a900780b */ /* 0x000fe40003fae000 */
[----:B------:R-:W-:-:S11]  /*b6d0*/  FSETP.GEU.AND P2, PT, R170, -126, PT ;  /* 0xc2fc0000aa00780b */ /* 0x000fd60003f4e000 */
[----:B------:R-:W-:Y:S02]  /*b6e0*/  @!P5 FMUL R169, R169, 0.5 ;  /* 0x3f000000a9a9d820 */ /* 0x000fe40000400000 */
[----:B------:R-:W-:-:S04]  /*b6f0*/  @!P2 FMUL R170, R170, 0.5 ;  /* 0x3f000000aaaaa820 */ /* 0x000fc80000400000 */
[----:B------:R-:W1:Y:S08]  /*b700*/  MUFU.EX2 R169, R169 ;  /* 0x000000a900a97308 */ /* 0x000e700000000800 */
[----:B------:R-:W2:Y:S01]  /*b710*/  MUFU.EX2 R170, R170 ;  /* 0x000000aa00aa7308 */ /* 0x000ea20000000800 */
[----:B-1----:R-:W-:Y:S01]  /*b720*/  @!P5 FMUL R169, R169, R169 ;  /* 0x000000a9a9a9d220 */ /* 0x002fe20000400000 */
[----:B------:R-:W-:Y:S01]  /*b730*/  FSETP.GEU.AND P5, PT, R175, -126, PT ;  /* 0xc2fc0000af00780b */ /* 0x000fe20003fae000 */
[----:B--2---:R-:W-:-:S12]  /*b740*/  @!P2 FMUL R170, R170, R170 ;  /* 0x000000aaaaaaa220 */ /* 0x004fd80000400000 */
[----:B------:R-:W-:-:S04]  /*b750*/  @!P5 FMUL R175, R175, 0.5 ;  /* 0x3f000000afafd820 */ /* 0x000fc80000400000 */
[----:B------:R1:W2:Y:S02]  /*b760*/  MUFU.EX2 R171, R175 ;  /* 0x000000af00ab7308 */ /* 0x0002a40000000800 */
[--C-:B-1----:R-:W-:Y:S01]  /*b770*/  FFMA R175, R176, UR14, -R202.reuse ;  /* 0x0000000eb0af7c23 */ /* 0x102fe200080008ca */
[----:B------:R-:W-:Y:S01]  /*b780*/  FFMA R176, R177, UR14, -R202 ;  /* 0x0000000eb1b07c23 */ /* 0x000fe200080008ca */
[--C-:B------:R-:W-:Y:S01]  /*b790*/  FFMA R177, R178, UR14, -R191.reuse ;  /* 0x0000000eb2b17c23 */ /* 0x100fe200080008bf */
[----:B------:R-:W-:Y:S01]  /*b7a0*/  FFMA R178, R179, UR14, -R191 ;  /* 0x0000000eb3b27c23 */ /* 0x000fe200080008bf */
[----:B--2---:R-:W-:-:S03]  /*b7b0*/  @!P5 FMUL R171, R171, R171 ;  /* 0x000000abababd220 */ /* 0x004fc60000400000 */
[----:B------:R-:W-:Y:S02]  /*b7c0*/  FSETP.GEU.AND P5, PT, R177, -126, PT ;  /* 0xc2fc0000b100780b */ /* 0x000fe40003fae000 */
[----:B------:R-:W-:-:S11]  /*b7d0*/  FSETP.GEU.AND P2, PT, R178, -126, PT ;  /* 0xc2fc0000b200780b */ /* 0x000fd60003f4e000 */
[----:B------:R-:W-:Y:S02]  /*b7e0*/  @!P5 FMUL R177, R177, 0.5 ;  /* 0x3f000000b1b1d820 */ /* 0x000fe40000400000 */
[----:B------:R-:W-:-:S04]  /*b7f0*/  @!P2 FMUL R178, R178, 0.5 ;  /* 0x3f000000b2b2a820 */ /* 0x000fc80000400000 */
[----:B------:R-:W1:Y:S08]  /*b800*/  MUFU.EX2 R177, R177 ;  /* 0x000000b100b17308 */ /* 0x000e700000000800 */
[----:B------:R-:W2:Y:S01]  /*b810*/  MUFU.EX2 R178, R178 ;  /* 0x000000b200b27308 */ /* 0x000ea20000000800 */
[----:B------:R-:W-:Y:S02]  /*b820*/  WARPGROUP.DEPBAR.LE gsb0, 0x0 ;  /* 0x00008000000079c5 */ /* 0x000fe40000010000 */
[--C-:B------:R-:W-:Y:S01]  /*b830*/  FFMA R122, R156, UR14, -R202.reuse ;  /* 0x0000000e9c7a7c23 */ /* 0x100fe200080008ca */
[----:B------:R-:W-:Y:S01]  /*b840*/  FFMA R123, R157, UR14, -R202 ;  /* 0x0000000e9d7b7c23 */ /* 0x000fe200080008ca */
[----:B------:R-:W-:Y:S01]  /*b850*/  IMAD.MOV.U32 R121, RZ, RZ, 0x40000040 ;  /* 0x40000040ff797424 */ /* 0x000fe200078e00ff */
[----:B------:R-:W-:-:S02]  /*b860*/  IADD3 R120, R124, 0x200, RZ ;  /* 0x000002007c787810 */ /* 0x000fc40007ffe0ff */
[----:B------:R-:W-:Y:S01]  /*b870*/  FSETP.GEU.AND P4, PT, R122, -126, PT ;  /* 0xc2fc00007a00780b */ /* 0x000fe20003f8e000 */
[----:B-1----:R-:W-:Y:S01]  /*b880*/  @!P5 FMUL R177, R177, R177 ;  /* 0x000000b1b1b1d220 */ /* 0x002fe20000400000 */
[----:B------:R-:W-:Y:S02]  /*b890*/  FSETP.GEU.AND P3, PT, R123, -126, PT ;  /* 0xc2fc00007b00780b */ /* 0x000fe40003f6e000 */
[----:B------:R-:W-:Y:S02]  /*b8a0*/  R2UR UR6, R120 ;  /* 0x00000000780672ca */ /* 0x000fe400000e0000 */
[----:B------:R-:W-:Y:S02]  /*b8b0*/  R2UR UR7, R121 ;  /* 0x00000000790772ca */ /* 0x000fe400000e0000 */
[----:B------:R-:W-:Y:S01]  /*b8c0*/  F2FP.F16.F32.PACK_AB R120, R152, R151 ;  /* 0x000000979878723e */ /* 0x000fe200000000ff */
[----:B--2---:R-:W-:Y:S01]  /*b8d0*/  @!P2 FMUL R178, R178, R178 ;  /* 0x000000b2b2b2a220 */ /* 0x004fe20000400000 */
[----:B------:R-:W-:Y:S01]  /*b8e0*/  F2FP.F16.F32.PACK_AB R121, R154, R153 ;  /* 0x000000999a79723e */ /* 0x000fe200000000ff */
[----:B------:R-:W-:Y:S01]  /*b8f0*/  FADD R151, R150, R151 ;  /* 0x0000009796977221 */ /* 0x000fe20000000000 */
[----:B------:R-:W-:Y:S01]  /*b900*/  FSETP.GEU.AND P5, PT, R183, -126, PT ;  /* 0xc2fc0000b700780b */ /* 0x000fe20003fae000 */
[----:B------:R-:W-:Y:S01]  /*b910*/  @!P4 FMUL R122, R122, 0.5 ;  /* 0x3f0000007a7ac820 */ /* 0x000fe20000400000 */
[----:B------:R-:W-:Y:S01]  /*b920*/  FADD R153, R148, R153 ;  /* 0x0000009994997221 */ /* 0x000fe20000000000 */
[----:B------:R-:W-:Y:S01]  /*b930*/  @!P3 FMUL R123, R123, 0.5 ;  /* 0x3f0000007b7bb820 */ /* 0x000fe20000400000 */
[----:B------:R-:W-:Y:S01]  /*b940*/  FADD R152, R151, R152 ;  /* 0x0000009897987221 */ /* 0x000fe20000000000 */
[----:B------:R-:W1:Y:S01]  /*b950*/  MUFU.EX2 R157, R122 ;  /* 0x0000007a009d7308 */ /* 0x000e620000000800 */
[----:B------:R-:W-:Y:S01]  /*b960*/  FADD R153, R153, R154 ;  /* 0x0000009a99997221 */ /* 0x000fe20000000000 */
[----:B------:R-:W-:-:S06]  /*b970*/  ISETP.NE.AND P2, PT, R6, 0x4, PT ;  /* 0x000000040600780c */ /* 0x000fcc0003f45270 */
[----:B------:R2:W3:Y:S01]  /*b980*/  MUFU.EX2 R156, R123 ;  /* 0x0000007b009c7308 */ /* 0x0004e20000000800 */
[----:B------:R-:W-:-:S07]  /*b990*/  @!P5 FMUL R183, R183, 0.5 ;  /* 0x3f000000b7b7d820 */ /* 0x000fce0000400000 */
[----:B------:R-:W4:Y:S01]  /*b9a0*/  MUFU.EX2 R179, R183 ;  /* 0x000000b700b37308 */ /* 0x000f220000000800 */
[----:B-1----:R-:W-:Y:S01]  /*b9b0*/  @!P4 FMUL R157, R157, R157 ;  /* 0x0000009d9d9dc220 */ /* 0x002fe20000400000 */
[----:B--2---:R-:W-:Y:S01]  /*b9c0*/  F2FP.F16.F32.PACK_AB R123, R155, R158 ;  /* 0x0000009e9b7b723e */ /* 0x004fe200000000ff */
[----:B------:R-:W-:Y:S01]  /*b9d0*/  FADD R158, R153, R158 ;  /* 0x0000009e999e7221 */ /* 0x000fe20000000000 */
[----:B------:R-:W-:-:S03]  /*b9e0*/  FSETP.GEU.AND P4, PT, R163, -126, PT ;  /* 0xc2fc0000a300780b */ /* 0x000fc60003f8e000 */
[----:B------:R-:W-:Y:S01]  /*b9f0*/  FADD R158, R158, R155 ;  /* 0x0000009b9e9e7221 */ /* 0x000fe20000000000 */
[----:B---3--:R-:W-:Y:S01]  /*ba00*/  @!P3 FMUL R156, R156, R156 ;  /* 0x0000009c9c9cb220 */ /* 0x008fe20000400000 */
[----:B------:R-:W-:-:S04]  /*ba10*/  FSETP.GEU.AND P3, PT, R159, -126, PT ;  /* 0xc2fc00009f00780b */ /* 0x000fc80003f6e000 */
[----:B------:R-:W-:Y:S01]  /*ba20*/  F2FP.F16.F32.PACK_AB R122, R156, R157 ;  /* 0x0000009d9c7a723e */ /* 0x000fe200000000ff */
[----:B------:R-:W-:-:S03]  /*ba30*/  FADD R157, R152, R157 ;  /* 0x0000009d989d7221 */ /* 0x000fc60000000000 */
[----:B------:R-:W-:Y:S01]  /*ba40*/  @!P4 FMUL R163, R163, 0.5 ;  /* 0x3f000000a3a3c820 */ /* 0x000fe20000400000 */
[----:B------:R-:W-:Y:S01]  /*ba50*/  WARPGROUP.ARRIVE ;  /* 0x00000000000079c5 */ /* 0x000fe20000000000 */
[----:B----4-:R-:W-:Y:S01]  /*ba60*/  @!P5 FMUL R179, R179, R179 ;  /* 0x000000b3b3b3d220 */ /* 0x010fe20000400000 */
[----:B------:R-:W-:Y:S02]  /*ba70*/  FADD R156, R157, R156 ;  /* 0x0000009c9d9c7221 */ /* 0x000fe40000000000 */
[----:B------:R-:W-:Y:S02]  /*ba80*/  @!P3 FMUL R159, R159, 0.5 ;  /* 0x3f0000009f9fb820 */ /* 0x000fe40000400000 */
[----:B------:R-:W-:Y:S01]  /*ba90*/  HGMMA.64x192x16.F32 R24, R120, gdesc[UR4].tnspB, R24, gsb0 ;  /* 0x42e0000478187df0 */ /* 0x000fe20008000818 */
[----:B------:R-:W1:Y:S08]  /*baa0*/  MUFU.EX2 R163, R163 ;  /* 0x000000a300a37308 */ /* 0x000e700000000800 */
[----:B------:R-:W2:Y:S01]  /*bab0*/  MUFU.EX2 R159, R159 ;  /* 0x0000009f009f7308 */ /* 0x000ea20000000800 */
[----:B-1----:R-:W-:Y:S01]  /*bac0*/  @!P4 FMUL R163, R163, R163 ;  /* 0x000000a3a3a3c220 */ /* 0x002fe20000400000 */
[----:B------:R-:W-:Y:S01]  /*bad0*/  FSETP.GEU.AND P4, PT, R172, -126, PT ;  /* 0xc2fc0000ac00780b */ /* 0x000fe20003f8e000 */
[----:B--2---:R-:W-:-:S12]  /*bae0*/  @!P3 FMUL R159, R159, R159 ;  /* 0x0000009f9f9fb220 */ /* 0x004fd80000400000 */
[----:B------:R-:W-:-:S06]  /*baf0*/  @!P4 FMUL R172, R172, 0.5 ;  /* 0x3f000000acacc820 */ /* 0x000fcc0000400000 */
[----:B------:R-:W1:Y:S02]  /*bb00*/  MUFU.EX2 R172, R172 ;  /* 0x000000ac00ac7308 */ /* 0x000e640000000800 */
[----:B-1----:R-:W-:Y:S01]  /*bb10*/  @!P4 FMUL R172, R172, R172 ;  /* 0x000000acacacc220 */ /* 0x002fe20000400000 */
[----:B------:R-:W-:Y:S02]  /*bb20*/  WARPGROUP.DEPBAR.LE gsb0, 0x0 ;  /* 0x00008000000079c5 */ /* 0x000fe40000010000 */
[----:B------:R-:W-:Y:S01]  /*bb30*/  FFMA R122, R165, UR14, -R202 ;  /* 0x0000000ea57a7c23 */ /* 0x000fe200080008ca */
[----:B------:R-:W-:Y:S01]  /*bb40*/  FFMA R123, R166, UR14, -R191 ;  /* 0x0000000ea67b7c23 */ /* 0x000fe200080008bf */
[----:B------:R-:W-:Y:S02]  /*bb50*/  IADD3 R120, R124, 0x280, RZ ;  /* 0x000002807c787810 */ /* 0x000fe40007ffe0ff */
[----:B------:R-:W-:Y:S02]  /*bb60*/  MOV R121, 0x40000040 ;  /* 0x4000004000797802 */ /* 0x000fe40000000f00 */
[----:B------:R-:W-:-:S02]  /*bb70*/  FSETP.GEU.AND P3, PT, R122, -126, PT ;  /* 0xc2fc00007a00780b */ /* 0x000fc40003f6e000 */
[----:B------:R-:W-:Y:S02]  /*bb80*/  FSETP.GEU.AND P6, PT, R123, -126, PT ;  /* 0xc2fc00007b00780b */ /* 0x000fe40003fce000 */
[----:B------:R-:W-:Y:S02]  /*bb90*/  R2UR UR6, R120 ;  /* 0x00000000780672ca */ /* 0x000fe400000e0000 */
[----:B------:R-:W-:Y:S02]  /*bba0*/  R2UR UR7, R121 ;  /* 0x00000000790772ca */ /* 0x000fe400000e0000 */
[----:B------:R-:W-:Y:S01]  /*bbb0*/  F2FP.F16.F32.PACK_AB R120, R160, R159 ;  /* 0x0000009fa078723e */ /* 0x000fe200000000ff */
[----:B------:R-:W-:Y:S01]  /*bbc0*/  FADD R159, R156, R159 ;  /* 0x0000009f9c9f7221 */ /* 0x000fe20000000000 */
[----:B------:R-:W-:Y:S01]  /*bbd0*/  F2FP.F16.F32.PACK_AB R121, R162, R161 ;  /* 0x000000a1a279723e */ /* 0x000fe200000000ff */
[----:B------:R-:W-:Y:S02]  /*bbe0*/  FADD R161, R158, R161 ;  /* 0x000000a19ea17221 */ /* 0x000fe40000000000 */
[----:B------:R-:W-:Y:S01]  /*bbf0*/  @!P3 FMUL R122, R122, 0.5 ;  /* 0x3f0000007a7ab820 */ /* 0x000fe20000400000 */
[----:B------:R-:W-:Y:S01]  /*bc00*/  FADD R160, R159, R160 ;  /* 0x000000a09fa07221 */ /* 0x000fe20000000000 */
[----:B------:R-:W-:Y:S01]  /*bc10*/  @!P6 FMUL R123, R123, 0.5 ;  /* 0x3f0000007b7be820 */ /* 0x000fe20000400000 */
[----:B------:R-:W-:Y:S01]  /*bc20*/  FADD R162, R161, R162 ;  /* 0x000000a2a1a27221 */ /* 0x000fe20000000000 */
[----:B------:R-:W1:Y:S08]  /*bc30*/  MUFU.EX2 R166, R122 ;  /* 0x0000007a00a67308 */ /* 0x000e700000000800 */
[----:B------:R-:W2:Y:S01]  /*bc40*/  MUFU.EX2 R165, R123 ;  /* 0x0000007b00a57308 */ /* 0x000ea20000000800 */
[----:B-1----:R-:W-:Y:S01]  /*bc50*/  @!P3 FMUL R166, R166, R166 ;  /* 0x000000a6a6a6b220 */ /* 0x002fe20000400000 */
[----:B------:R-:W-:-:S04]  /*bc60*/  FSETP.GEU.AND P3, PT, R167, -126, PT ;  /* 0xc2fc0000a700780b */ /* 0x000fc80003f6e000 */
[----:B------:R-:W-:Y:S01]  /*bc70*/  F2FP.F16.F32.PACK_AB R122, R166, R163 ;  /* 0x000000a3a67a723e */ /* 0x000fe200000000ff */
[----:B------:R-:W-:Y:S01]  /*bc80*/  FADD R163, R160, R163 ;  /* 0x000000a3a0a37221 */ /* 0x000fe20000000000 */
[----:B--2---:R-:W-:Y:S01]  /*bc90*/  @!P6 FMUL R165, R165, R165 ;  /* 0x000000a5a5a5e220 */ /* 0x004fe20000400000 */
[----:B------:R-:W-:Y:S02]  /*bca0*/  FSETP.GEU.AND P6, PT, R168, -126, PT ;  /* 0xc2fc0000a800780b */ /* 0x000fe40003fce000 */
[----:B------:R-:W-:Y:S02]  /*bcb0*/  FADD R166, R163, R166 ;  /* 0x000000a6a3a67221 */ /* 0x000fe40000000000 */
[----:B------:R-:W-:Y:S02]  /*bcc0*/  F2FP.F16.F32.PACK_AB R123, R164, R165 ;  /* 0x000000a5a47b723e */ /* 0x000fe400000000ff */
[----:B------:R-:W-:Y:S01]  /*bcd0*/  @!P3 FMUL R167, R167, 0.5 ;  /* 0x3f000000a7a7b820 */ /* 0x000fe20000400000 */
[----:B------:R-:W-:Y:S01]  /*bce0*/  FADD R165, R162, R165 ;  /* 0x000000a5a2a57221 */ /* 0x000fe20000000000 */
[----:B------:R-:W-:-:S03]  /*bcf0*/  WARPGROUP.ARRIVE ;  /* 0x00000000000079c5 */ /* 0x000fc60000000000 */
[----:B------:R-:W-:Y:S01]  /*bd00*/  FADD R164, R165, R164 ;  /* 0x000000a4a5a47221 */ /* 0x000fe20000000000 */
[----:B------:R-:W1:Y:S01]  /*bd10*/  MUFU.EX2 R167, R167 ;  /* 0x000000a700a77308 */ /* 0x000e620000000800 */
[----:B------:R-:W-:Y:S01]  /*bd20*/  @!P6 FMUL R168, R168, 0.5 ;  /* 0x3f000000a8a8e820 */ /* 0x000fe20000400000 */
[----:B------:R-:W-:Y:S06]  /*bd30*/  HGMMA.64x192x16.F32 R24, R120, gdesc[UR4].tnspB, R24, gsb0 ;  /* 0x42e0000478187df0 */ /* 0x000fec0008000818 */
[----:B------:R-:W2:Y:S01]  /*bd40*/  MUFU.EX2 R168, R168 ;  /* 0x000000a800a87308 */ /* 0x000ea20000000800 */
[----:B-1----:R-:W-:Y:S01]  /*bd50*/  @!P3 FMUL R167, R167, R167 ;  /* 0x000000a7a7a7b220 */ /* 0x002fe20000400000 */
[----:B--2---:R-:W-:Y:S01]  /*bd60*/  @!P6 FMUL R168, R168, R168 ;  /* 0x000000a8a8a8e220 */ /* 0x004fe20000400000 */
[----:B------:R-:W-:-:S02]  /*bd70*/  WARPGROUP.DEPBAR.LE gsb0, 0x0 ;  /* 0x00008000000079c5 */ /* 0x000fc40000010000 */
[----:B------:R-:W-:Y:S01]  /*bd80*/  FFMA R122, R173, UR14, -R202 ;  /* 0x0000000ead7a7c23 */ /* 0x000fe200080008ca */
[----:B------:R-:W-:Y:S01]  /*bd90*/  FFMA R123, R174, UR14, -R191 ;  /* 0x0000000eae7b7c23 */ /* 0x000fe200080008bf */
[----:B------:R-:W-:Y:S02]  /*bda0*/  IADD3 R120, R124, 0x300, RZ ;  /* 0x000003007c787810 */ /* 0x000fe40007ffe0ff */
[----:B------:R-:W-:Y:S02]  /*bdb0*/  MOV R121, 0x40000040 ;  /* 0x4000004000797802 */ /* 0x000fe40000000f00 */
[----:B------:R-:W-:Y:S02]  /*bdc0*/  FSETP.GEU.AND P3, PT, R122, -126, PT ;  /* 0xc2fc00007a00780b */ /* 0x000fe40003f6e000 */
[----:B------:R-:W-:Y:S02]  /*bdd0*/  FSETP.GEU.AND P6, PT, R123, -126, PT ;  /* 0xc2fc00007b00780b */ /* 0x000fe40003fce000 */
[----:B------:R-:W-:-:S02]  /*bde0*/  R2UR UR6, R120 ;  /* 0x00000000780672ca */ /* 0x000fc400000e0000 */
        /* <DEDUP_REMOVED lines=30> */
[--C-:B------:R-:W-:Y:S01]  /*bfd0*/  FFMA R122, R180, UR14, -R202.reuse ;  /* 0x0000000eb47a7c23 */ /* 0x100fe200080008ca */
[----:B------:R-:W-:Y:S01]  /*bfe0*/  FFMA R180, R181, UR14, -R202 ;  /* 0x0000000eb5b47c23 */ /* 0x000fe200080008ca */
[----:B------:R-:W-:Y:S01]  /*bff0*/  FFMA R123, R182, UR14, -R191 ;  /* 0x0000000eb67b7c23 */ /* 0x000fe200080008bf */
[----:B------:R-:W-:Y:S01]  /*c000*/  IMAD.MOV.U32 R121, RZ, RZ, 0x40000040 ;  /* 0x40000040ff797424 */ /* 0x000fe200078e00ff */
[----:B------:R-:W-:Y:S02]  /*c010*/  IADD3 R120, R124, 0x380, RZ ;  /* 0x000003807c787810 */ /* 0x000fe40007ffe0ff */
[----:B------:R-:W-:Y:S02]  /*c020*/  FSETP.GEU.AND P3, PT, R180, -126, PT ;  /* 0xc2fc0000b400780b */ /* 0x000fe40003f6e000 */
[----:B------:R-:W-:Y:S02]  /*c030*/  FSETP.GEU.AND P4, PT, R122, -126, PT ;  /* 0xc2fc00007a00780b */ /* 0x000fe40003f8e000 */
[----:B------:R-:W-:-:S02]  /*c040*/  FSETP.GEU.AND P6, PT, R123, -126, PT ;  /* 0xc2fc00007b00780b */ /* 0x000fc40003fce000 */
[----:B------:R-:W-:Y:S02]  /*c050*/  R2UR UR6, R120 ;  /* 0x00000000780672ca */ /* 0x000fe400000e0000 */
[----:B------:R-:W-:Y:S02]  /*c060*/  R2UR UR7, R121 ;  /* 0x00000000790772ca */ /* 0x000fe400000e0000 */
[----:B------:R-:W-:Y:S01]  /*c070*/  F2FP.F16.F32.PACK_AB R120, R176, R175 ;  /* 0x000000afb078723e */ /* 0x000fe200000000ff */
[----:B------:R-:W-:Y:S01]  /*c080*/  FADD R175, R172, R175 ;  /* 0x000000afacaf7221 */ /* 0x000fe20000000000 */
[----:B------:R-:W-:Y:S01]  /*c090*/  F2FP.F16.F32.PACK_AB R121, R178, R177 ;  /* 0x000000b1b279723e */ /* 0x000fe200000000ff */
[----:B------:R-:W-:Y:S01]  /*c0a0*/  @!P3 FMUL R180, R180, 0.5 ;  /* 0x3f000000b4b4b820 */ /* 0x000fe20000400000 */
[----:B------:R-:W-:Y:S01]  /*c0b0*/  FADD R177, R174, R177 ;  /* 0x000000b1aeb17221 */ /* 0x000fe20000000000 */
[----:B------:R-:W-:Y:S01]  /*c0c0*/  @!P4 FMUL R122, R122, 0.5 ;  /* 0x3f0000007a7ac820 */ /* 0x000fe20000400000 */
[----:B------:R-:W-:Y:S01]  /*c0d0*/  FADD R176, R175, R176 ;  /* 0x000000b0afb07221 */ /* 0x000fe20000000000 */
[----:B------:R-:W-:Y:S01]  /*c0e0*/  @!P6 FMUL R123, R123, 0.5 ;  /* 0x3f0000007b7be820 */ /* 0x000fe20000400000 */
[----:B------:R-:W-:Y:S01]  /*c0f0*/  FADD R177, R177, R178 ;  /* 0x000000b2b1b17221 */ /* 0x000fe20000000000 */
[----:B------:R-:W1:Y:S08]  /*c100*/  MUFU.EX2 R181, R122 ;  /* 0x0000007a00b57308 */ /* 0x000e700000000800 */
[----:B------:R-:W2:Y:S08]  /*c110*/  MUFU.EX2 R180, R180 ;  /* 0x000000b400b47308 */ /* 0x000eb00000000800 */
[----:B------:R-:W3:Y:S01]  /*c120*/  MUFU.EX2 R182, R123 ;  /* 0x0000007b00b67308 */ /* 0x000ee20000000800 */
[----:B-1----:R-:W-:-:S04]  /*c130*/  @!P4 FMUL R181, R181, R181 ;  /* 0x000000b5b5b5c220 */ /* 0x002fc80000400000 */
[----:B------:R-:W-:Y:S01]  /*c140*/  FADD R23, R176, R181 ;  /* 0x000000b5b0177221 */ /* 0x000fe20000000000 */
[----:B--2---:R-:W-:-:S04]  /*c150*/  @!P3 FMUL R180, R180, R180 ;  /* 0x000000b4b4b4b220 */ /* 0x004fc80000400000 */
[----:B------:R-:W-:Y:S01]  /*c160*/  FADD R23, R23, R180 ;  /* 0x000000b417177221 */ /* 0x000fe20000000000 */
[----:B------:R-:W-:Y:S01]  /*c170*/  F2FP.F16.F32.PACK_AB R122, R180, R181 ;  /* 0x000000b5b47a723e */ /* 0x000fe200000000ff */
[----:B---3--:R-:W-:-:S04]  /*c180*/  @!P6 FMUL R182, R182, R182 ;  /* 0x000000b6b6b6e220 */ /* 0x008fc80000400000 */
[----:B------:R-:W-:Y:S01]  /*c190*/  FADD R22, R177, R182 ;  /* 0x000000b6b1167221 */ /* 0x000fe20000000000 */
[----:B------:R-:W-:-:S03]  /*c1a0*/  F2FP.F16.F32.PACK_AB R123, R179, R182 ;  /* 0x000000b6b37b723e */ /* 0x000fc600000000ff */
[----:B------:R-:W-:Y:S01]  /*c1b0*/  FADD R22, R22, R179 ;  /* 0x000000b316167221 */ /* 0x000fe20000000000 */
[----:B------:R-:W-:-:S06]  /*c1c0*/  WARPGROUP.ARRIVE ;  /* 0x00000000000079c5 */ /* 0x000fcc0000000000 */
[----:B------:R-:W-:Y:S03]  /*c1d0*/  HGMMA.64x192x16.F32 R24, R120, gdesc[UR4].tnspB, R24, gsb0 ;  /* 0x42e0000478187df0 */ /* 0x000fe60008000818 */
[----:B------:R-:W-:Y:S02]  /*c1e0*/  WARPGROUP.DEPBAR.LE gsb0, 0x0 ;  /* 0x00008000000079c5 */ /* 0x000fe40000010000 */
[----:B------:R-:W-:-:S04]  /*c1f0*/  SEL R122, R6, RZ, P2 ;  /* 0x000000ff067a7207 */ /* 0x000fc80001000000 */
[----:B------:R-:W-:-:S04]  /*c200*/  LEA R6, R122, R17, 0x3 ;  /* 0x000000117a067211 */ /* 0x000fc800078e18ff */
[----:B------:R-:W-:-:S04]  /*c210*/  PRMT R6, RZ, 0x654, R6 ;  /* 0x00000654ff067816 */ /* 0x000fc80000000006 */
[----:B------:R1:W-:Y:S01]  /*c220*/  SYNCS.ARRIVE.TRANS64.RED.A1T0 RZ, [R6+URZ], RZ ;  /* 0x000000ff06ff79a7 */ /* 0x0003e2000810043f */
[----:B------:R-:W-:Y:S05]  /*c230*/  @P1 BRA `(.L_x_45) ;  /* 0x0000000000d41947 */ /* 0x000fea0003800000 */
[----:B------:R-:W-:Y:S01]  /*c240*/  ISETP.LT.OR P1, PT, R7, 0x1, !P0 ;  /* 0x000000010700780c */ /* 0x000fe20004721670 */
[----:B------:R-:W-:-:S12]  /*c250*/  BSSY B0, `(.L_x_46) ;  /* 0x0000032000007945 */ /* 0x000fd80003800000 */
[----:B------:R-:W-:Y:S05]  /*c260*/  @P1 BRA `(.L_x_47) ;  /* 0x0000000000c01947 */ /* 0x000fea0003800000 */
[----:B-1----:R-:W-:Y:S02]  /*c270*/  LEA R6, R5, R2, 0x3 ;  /* 0x0000000205067211 */ /* 0x002fe400078e18ff */
[----:B------:R-:W-:Y:S02]  /*c280*/  SHF.L.U32 R121, R4, 0x1f, RZ ;  /* 0x0000001f04797819 */ /* 0x000fe400000006ff */
[----:B------:R-:W-:Y:S02]  /*c290*/  ISETP.NE.AND P2, PT, R0, RZ, PT ;  /* 0x000000ff0000720c */ /* 0x000fe40003f45270 */
[----:B------:R-:W1:Y:S02]  /*c2a0*/  SYNCS.PHASECHK.TRANS64.TRYWAIT P1, [R6+URZ+0x36020], R121 ;  /* 0x03602079060075a7 */ /* 0x000e64000802017f */
[----:B-1----:R-:W-:Y:S09]  /*c2b0*/  @!P1 BRA `(.L_x_48) ;  /* 0x0000002800f09947 */ /* 0x002ff20003800000 */
.L_x_95:
[----:B------:R-:W-:Y:S05]  /*c2c0*/  @P2 BRA `(.L_x_49) ;  /* 0x0000000000142947 */ /* 0x000fea0003800000 */
[----:B------:R-:W-:Y:S02]  /*c2d0*/  ISETP.NE.AND P1, PT, R194, RZ, PT ;  /* 0x000000ffc200720c */ /* 0x000fe40003f25270 */
[----:B-1----:R-:W-:-:S04]  /*c2e0*/  MOV R121, 0xc000 ;  /* 0x0000c00000797802 */ /* 0x002fc80000000f00 */
[----:B------:R2:W-:Y:S07]  /*c2f0*/  SYNCS.ARRIVE.TRANS64 RZ, [R6+URZ+0x36000], R121 ;  /* 0x0360007906ff79a7 */ /* 0x0005ee000800003f */
[----:B------:R-:W-:Y:S05]  /*c300*/  @!P1 BRA `(.L_x_49) ;  /* 0x0000000000049947 */ /* 0x000fea0003800000 */
[----:B------:R-:W-:Y:S01]  /*c310*/  BPT.TRAP 0x1 ;  /* 0x000000040000795c */ /* 0x000fe20000300000 */
.L_x_49:
[C---:B------:R-:W-:Y:S01]  /*c320*/  IMAD R120, R5.reuse, 0xc000, R2 ;  /* 0x0000c00005787824 */ /* 0x040fe200078e0202 */
        /* <DEDUP_REMOVED lines=16> */
[----:B------:R-:W-:Y:S01]  /*c430*/  VIADD R8, R8, 0x1 ;  /* 0x0000000108087836 */ /* 0x000fe20000000000 */
        /* <DEDUP_REMOVED lines=18> */
[----:B--2---:R-:W-:Y:S01]  /*c560*/  NOP ;  /* 0x0000000000007918 */ /* 0x004fe20000000000 */
.L_x_47:
[----:B------:R-:W-:Y:S05]  /*c570*/  BSYNC B0 ;  /* 0x0000000000007941 */ /* 0x000fea0003800000 */
.L_x_46:
[----:B------:R-:W-:-:S07]  /*c580*/  IADD3 R7, R7, -0x1, RZ ;  /* 0xffffffff07077810 */ /* 0x000fce0007ffe0ff */
.L_x_45:
[----:B------:R-:W-:Y:S01]  /*c590*/  ISETP.GT.AND P3, PT, R190, 0x1, PT ;  /* 0x00000001be00780c */ /* 0x000fe20003f64270 */
[----:B------:R-:W-:Y:S01]  /*c5a0*/  IMAD.MOV.U32 R192, RZ, RZ, R189 ;  /* 0x000000ffffc07224 */ /* 0x000fe200078e00bd */
[----:B------:R-:W-:Y:S02]  /*c5b0*/  IADD3 R185, R185, 0x1, RZ ;  /* 0x00000001b9b97810 */ /* 0x000fe40007ffe0ff */
[----:B-1----:R-:W-:Y:S02]  /*c5c0*/  IADD3 R6, R122, 0x1, RZ ;  /* 0x000000017a067810 */ /* 0x002fe40007ffe0ff */
[----:B------:R-:W-:Y:S02]  /*c5d0*/  ISETP.NE.AND P1, PT, R185, 0x4, PT ;  /* 0x00000004b900780c */ /* 0x000fe40003f25270 */
[----:B------:R-:W-:Y:S02]  /*c5e0*/  ISETP.NE.AND P2, PT, R6, 0x4, PT ;  /* 0x000000040600780c */ /* 0x000fe40003f45270 */
[----:B------:R-:W-:-:S02]  /*c5f0*/  SEL R120, RZ, 0x1, P1 ;  /* 0x00000001ff787807 */ /* 0x000fc40000800000 */
[----:B------:R-:W-:Y:S02]  /*c600*/  IADD3 R190, R190, -0x1, RZ ;  /* 0xffffffffbebe7810 */ /* 0x000fe40007ffe0ff */
[----:B------:R-:W-:Y:S02]  /*c610*/  LOP3.LUT R3, R3, R120, RZ, 0x3c, !PT ;  /* 0x0000007803037212 */ /* 0x000fe400078e3cff */
[----:B------:R-:W-:Y:S02]  /*c620*/  IADD3 R184, R184, 0x80, RZ ;  /* 0x00000080b8b87810 */ /* 0x000fe40007ffe0ff */
[----:B------:R-:W-:Y:S02]  /*c630*/  MOV R191, R188 ;  /* 0x000000bc00bf7202 */ /* 0x000fe40000000f00 */
[----:B------:R-:W-:Y:S02]  /*c640*/  SEL R185, R185, RZ, P1 ;  /* 0x000000ffb9b97207 */ /* 0x000fe40000800000 */
[----:B------:R-:W-:Y:S01]  /*c650*/  SEL R6, R6, RZ, P2 ;  /* 0x000000ff06067207 */ /* 0x000fe20001000000 */
[----:B------:R-:W-:Y:S06]  /*c660*/  @P3 BRA `(.L_x_50) ;  /* 0xffffffbc00e43947 */ /* 0x000fec000383ffff */
.L_x_37:
[----:B------:R-:W-:Y:S05]  /*c670*/  WARPSYNC.ALL ;  /* 0x0000000000007948 */ /* 0x000fea0003800000 */
[----:B------:R-:W1:Y:S01]  /*c680*/  SHFL.BFLY PT, R0, R23, 0x1, 0x1f ;  /* 0x0c201f0017007f89 */ /* 0x000e6200000e0000 */
[----:B------:R-:W-:Y:S01]  /*c690*/  BSSY B0, `(.L_x_51) ;  /* 0x0000023000007945 */ /* 0x000fe20003800000 */
[----:B------:R-:W-:Y:S02]  /*c6a0*/  MOV R7, 0x7f800000 ;  /* 0x7f80000000077802 */ /* 0x000fe40000000f00 */
[----:B------:R-:W2:Y:S01]  /*c6b0*/  SHFL.BFLY PT, R3, R22, 0x1, 0x1f ;  /* 0x0c201f0016037f89 */ /* 0x000ea200000e0000 */
[----:B------:R-:W-:-:S02]  /*c6c0*/  MOV R8, 0x3f800000 ;  /* 0x3f80000000087802 */ /* 0x000fc40000000f00 */
[----:B------:R-:W-:Y:S02]  /*c6d0*/  MOV R4, 0x3f800000 ;  /* 0x3f80000000047802 */ /* 0x000fe40000000f00 */
[----:B------:R-:W-:Y:S01]  /*c6e0*/  MOV R9, 0x7f800000 ;  /* 0x7f80000000097802 */ /* 0x000fe20000000f00 */
[----:B-1----:R-:W-:Y:S01]  /*c6f0*/  FADD R0, R0, R23 ;  /* 0x0000001700007221 */ /* 0x002fe20000000000 */
[----:B--2---:R-:W-:-:S04]  /*c700*/  FADD R121, R3, R22 ;  /* 0x0000001603797221 */ /* 0x004fc80000000000 */
[----:B------:R-:W1:Y:S04]  /*c710*/  SHFL.BFLY PT, R5, R0, 0x2, 0x1f ;  /* 0x0c401f0000057f89 */ /* 0x000e6800000e0000 */
[----:B------:R-:W2:Y:S01]  /*c720*/  SHFL.BFLY PT, R122, R121, 0x2, 0x1f ;  /* 0x0c401f00797a7f89 */ /* 0x000ea200000e0000 */
[C---:B-1----:R-:W-:Y:S01]  /*c730*/  FSETP.NE.AND P0, PT, R0.reuse, -R5, PT ;  /* 0x800000050000720b */ /* 0x042fe20003f05000 */
[----:B------:R-:W-:Y:S01]  /*c740*/  FADD R3, R0, R5 ;  /* 0x0000000500037221 */ /* 0x000fe20000000000 */
[----:B--2---:R-:W-:-:S11]  /*c750*/  FADD R6, R121, R122 ;  /* 0x0000007a79067221 */ /* 0x004fd60000000000 */
[----:B------:R-:W-:Y:S05]  /*c760*/  @!P0 BRA `(.L_x_52) ;  /* 0x0000000000548947 */ /* 0x000fea0003800000 */
[----:B------:R-:W-:Y:S01]  /*c770*/  VIADD R0, R3, 0x1800000 ;  /* 0x0180000003007836 */ /* 0x000fe20000000000 */
[----:B------:R-:W-:Y:S04]  /*c780*/  BSSY B1, `(.L_x_53) ;  /* 0x000000c000017945 */ /* 0x000fe80003800000 */
[----:B------:R-:W-:-:S04]  /*c790*/  LOP3.LUT R0, R0, 0x7f800000, RZ, 0xc0, !PT ;  /* 0x7f80000000007812 */ /* 0x000fc800078ec0ff */
[----:B------:R-:W-:-:S13]  /*c7a0*/  ISETP.GT.U32.AND P0, PT, R0, 0x1ffffff, PT ;  /* 0x01ffffff0000780c */ /* 0x000fda0003f04070 */
[----:B------:R-:W-:Y:S05]  /*c7b0*/  @P0 BRA `(.L_x_54) ;  /* 0x0000000000100947 */ /* 0x000fea0003800000 */
[----:B------:R-:W-:-:S07]  /*c7c0*/  MOV R120, 0xc7e0 ;  /* 0x0000c7e000787802 */ /* 0x000fce0000000f00 */
[----:B------:R-:W-:Y:S05]  /*c7d0*/  CALL.REL.NOINC `($__internal_0_$__cuda_sm20_rcp_rn_f32_slowpath) ;  /* 0x0000002400bc7944 */ /* 0x000fea0003c00000 */
[----:B------:R-:W-:Y:S01]  /*c7e0*/  MOV R4, R0 ;  /* 0x0000000000047202 */ /* 0x000fe20000000f00 */
[----:B------:R-:W-:Y:S06]  /*c7f0*/  BRA `(.L_x_55) ;  /* 0x0000000000107947 */ /* 0x000fec0003800000 */
.L_x_54:
[----:B------:R-:W1:Y:S02]  /*c800*/  MUFU.RCP R4, R3 ;  /* 0x0000000300047308 */ /* 0x000e640000001000 */
[----:B-1----:R-:W-:-:S04]  /*c810*/  FFMA R0, R3, R4, -1 ;  /* 0xbf80000003007423 */ /* 0x002fc80000000004 */
[----:B------:R-:W-:-:S04]  /*c820*/  FADD.FTZ R5, -R0, -RZ ;  /* 0x800000ff00057221 */ /* 0x000fc80000010100 */
[----:B------:R-:W-:-:S07]  /*c830*/  FFMA R4, R4, R5, R4 ;  /* 0x0000000504047223 */ /* 0x000fce0000000004 */
.L_x_55:
[----:B------:R-:W-:Y:S05]  /*c840*/  BSYNC B1 ;  /* 0x0000000000017941 */ /* 0x000fea0003800000 */
.L_x_53:
[----:B------:R-:W-:Y:S01]  /*c850*/  FSETP.GEU.AND P0, PT, |R3|, 1.175494350822287508e-38, PT ;  /* 0x008000000300780b */ /* 0x000fe20003f0e200 */
[----:B------:R-:W-:-:S12]  /*c860*/  ULDC UR6, c[0x0][0x600] ;  /* 0x0001800000067ab9 */ /* 0x000fd80000000800 */
[----:B------:R-:W-:-:S04]  /*c870*/  @!P0 FMUL R3, R3, 16777216 ;  /* 0x4b80000003038820 */ /* 0x000fc80000400000 */
[----:B------:R-:W1:Y:S02]  /*c880*/  MUFU.LG2 R0, R3 ;  /* 0x0000000300007308 */ /* 0x000e640000000c00 */
[----:B-1----:R-:W-:-:S04]  /*c890*/  @!P0 FADD R0, R0, -24 ;  /* 0xc1c0000000008421 */ /* 0x002fc80000000000 */
[----:B------:R-:W-:-:S04]  /*c8a0*/  FMUL R0, R0, 0.69314718246459960938 ;  /* 0x3f31721800007820 */ /* 0x000fc80000400000 */
[----:B------:R-:W-:-:S07]  /*c8b0*/  FFMA R9, R189, UR6, R0 ;  /* 0x00000006bd097c23 */ /* 0x000fce0008000000 */
.L_x_52:
[----:B------:R-:W-:Y:S05]  /*c8c0*/  BSYNC B0 ;  /* 0x0000000000007941 */ /* 0x000fea0003800000 */
.L_x_51:
[----:B------:R-:W-:Y:S01]  /*c8d0*/  FSETP.NE.AND P0, PT, R121, -R122, PT ;  /* 0x8000007a7900720b */ /* 0x000fe20003f05000 */
[----:B------:R-:W-:Y:S01]  /*c8e0*/  ULDC UR4, c[0x0][0x608] ;  /* 0x0001820000047ab9 */ /* 0x000fe20000000800 */
[----:B------:R-:W-:Y:S01]  /*c8f0*/  BSSY B0, `(.L_x_56) ;  /* 0x0000049000007945 */ /* 0x000fe20003800000 */
[----:B------:R-:W-:-:S04]  /*c900*/  FMUL R4, R4, UR4 ;  /* 0x0000000404047c20 */ /* 0x000fc80008400000 */
        /* <DEDUP_REMOVED lines=48> */
[----:B------:R-:W-:Y:S06]  /*cc10*/  @!P0 BRA `(.L_x_57) ;  /* 0x0000000000588947 */ /* 0x000fec0003800000 */
[----:B------:R-:W-:Y:S01]  /*cc20*/  IADD3 R0, R6, 0x1800000, RZ ;  /* 0x0180000006007810 */ /* 0x000fe20007ffe0ff */
[----:B------:R-:W-:Y:S03]  /*cc30*/  BSSY B1, `(.L_x_58) ;  /* 0x000000d000017945 */ /* 0x000fe60003800000 */
[----:B------:R-:W-:-:S04]  /*cc40*/  LOP3.LUT R0, R0, 0x7f800000, RZ, 0xc0, !PT ;  /* 0x7f80000000007812 */ /* 0x000fc800078ec0ff */
[----:B------:R-:W-:-:S13]  /*cc50*/  ISETP.GT.U32.AND P0, PT, R0, 0x1ffffff, PT ;  /* 0x01ffffff0000780c */ /* 0x000fda0003f04070 */
[----:B------:R-:W-:Y:S05]  /*cc60*/  @P0 BRA `(.L_x_59) ;  /* 0x0000000000140947 */ /* 0x000fea0003800000 */
[----:B------:R-:W-:Y:S02]  /*cc70*/  MOV R3, R6 ;  /* 0x0000000600037202 */ /* 0x000fe40000000f00 */
[----:B------:R-:W-:-:S07]  /*cc80*/  MOV R120, 0xcca0 ;  /* 0x0000cca000787802 */ /* 0x000fce0000000f00 */
[----:B------:R-:W-:Y:S05]  /*cc90*/  CALL.REL.NOINC `($__internal_0_$__cuda_sm20_rcp_rn_f32_slowpath) ;  /* 0x00000020008c7944 */ /* 0x000fea0003c00000 */
[----:B------:R-:W-:Y:S01]  /*cca0*/  MOV R8, R0 ;  /* 0x0000000000087202 */ /* 0x000fe20000000f00 */
[----:B------:R-:W-:Y:S06]  /*ccb0*/  BRA `(.L_x_60) ;  /* 0x0000000000107947 */ /* 0x000fec0003800000 */
.L_x_59:
[----:B------:R-:W1:Y:S02]  /*ccc0*/  MUFU.RCP R3, R6 ;  /* 0x0000000600037308 */ /* 0x000e640000001000 */
[----:B-1----:R-:W-:-:S04]  /*ccd0*/  FFMA R0, R6, R3, -1 ;  /* 0xbf80000006007423 */ /* 0x002fc80000000003 */
[----:B------:R-:W-:-:S04]  /*cce0*/  FADD.FTZ R0, -R0, -RZ ;  /* 0x800000ff00007221 */ /* 0x000fc80000010100 */
[----:B------:R-:W-:-:S07]  /*ccf0*/  FFMA R8, R3, R0, R3 ;  /* 0x0000000003087223 */ /* 0x000fce0000000003 */
.L_x_60:
[----:B------:R-:W-:Y:S05]  /*cd00*/  BSYNC B1 ;  /* 0x0000000000017941 */ /* 0x000fea0003800000 */
.L_x_58:
[----:B------:R-:W-:Y:S01]  /*cd10*/  FSETP.GEU.AND P0, PT, |R6|, 1.175494350822287508e-38, PT ;  /* 0x008000000600780b */ /* 0x000fe20003f0e200 */
[----:B------:R-:W-:-:S12]  /*cd20*/  ULDC UR4, c[0x0][0x600] ;  /* 0x0001800000047ab9 */ /* 0x000fd80000000800 */
[----:B------:R-:W-:-:S04]  /*cd30*/  @!P0 FMUL R6, R6, 16777216 ;  /* 0x4b80000006068820 */ /* 0x000fc80000400000 */
[----:B------:R-:W1:Y:S02]  /*cd40*/  MUFU.LG2 R0, R6 ;  /* 0x0000000600007308 */ /* 0x000e640000000c00 */
[----:B-1----:R-:W-:-:S04]  /*cd50*/  @!P0 FADD R0, R0, -24 ;  /* 0xc1c0000000008421 */ /* 0x002fc80000000000 */
[----:B------:R-:W-:-:S04]  /*cd60*/  FMUL R7, R0, 0.69314718246459960938 ;  /* 0x3f31721800077820 */ /* 0x000fc80000400000 */
[----:B------:R-:W-:-:S07]  /*cd70*/  FFMA R7, R188, UR4, R7 ;  /* 0x00000004bc077c23 */ /* 0x000fce0008000007 */
.L_x_57:
[----:B------:R-:W-:Y:S05]  /*cd80*/  BSYNC B0 ;  /* 0x0000000000007941 */ /* 0x000fea0003800000 */
.L_x_56:
[C---:B------:R-:W-:Y:S01]  /*cd90*/  LOP3.LUT P0, RZ, R16.reuse, 0x3, RZ, 0xc0, !PT ;  /* 0x0000000310ff7812 */ /* 0x040fe2000780c0ff */
[----:B------:R-:W-:Y:S01]  /*cda0*/  ULDC UR4, c[0x0][0x608] ;  /* 0x0001820000047ab9 */ /* 0x000fe20000000800 */
[----:B------:R-:W-:Y:S01]  /*cdb0*/  LOP3.LUT R17, R16, 0x7f, RZ, 0xc0, !PT ;  /* 0x0000007f10117812 */ /* 0x000fe200078ec0ff */
[----:B------:R-:W-:Y:S01]  /*cdc0*/  ULDC.64 UR8, c[0x0][0x208] ;  /* 0x0000820000087ab9 */ /* 0x000fe20000000a00 */
[----:B------:R-:W-:Y:S01]  /*cdd0*/  FMUL R8, R8, UR4 ;  /* 0x0000000408087c20 */ /* 0x000fe20008400000 */
[----:B------:R-:W-:Y:S01]  /*cde0*/  BSSY B0, `(.L_x_61) ;  /* 0x0000018000007945 */ /* 0x000fe20003800000 */
[----:B------:R-:W-:-:S07]  /*cdf0*/  SHF.R.U32.HI R18, RZ, 0x5, R17 ;  /* 0x00000005ff127819 */ /* 0x000fce0000011611 */
[----:B------:R-:W-:Y:S05]  /*ce00*/  @P0 BRA `(.L_x_62) ;  /* 0x0000000000540947 */ /* 0x000fea0003800000 */
[----:B------:R-:W1:Y:S01]  /*ce10*/  S2UR UR4, SR_CTAID.X ;  /* 0x00000000000479c3 */ /* 0x000e620000002500 */
[----:B------:R-:W-:Y:S02]  /*ce20*/  SHF.R.U32.HI R0, RZ, 0x2, R16 ;  /* 0x00000002ff007819 */ /* 0x000fe40000011610 */
[----:B------:R-:W-:Y:S02]  /*ce30*/  SHF.L.U32 R3, R18, 0x4, RZ ;  /* 0x0000000412037819 */ /* 0x000fe400000006ff */
[----:B------:R-:W-:-:S04]  /*ce40*/  LOP3.LUT R0, R0, 0x7, RZ, 0xc0, !PT ;  /* 0x0000000700007812 */ /* 0x000fc800078ec0ff */
[----:B------:R-:W-:Y:S01]  /*ce50*/  LOP3.LUT R0, R3, 0xfffffff0, R0, 0xe2, !PT ;  /* 0xfffffff003007812 */ /* 0x000fe200078ee200 */
[----:B-1----:R-:W-:-:S03]  /*ce60*/  USHF.L.U32 UR6, UR4, 0x6, URZ ;  /* 0x0000000604067899 */ /* 0x002fc6000800063f */
[----:B------:R-:W-:Y:S02]  /*ce70*/  ULDC.64 UR4, c[0x0][0x688] ;  /* 0x0001a20000047ab9 */ /* 0x000fe40000000a00 */
[----:B------:R-:W-:Y:S02]  /*ce80*/  UIMAD UR4, UR36, UR4, UR6 ;  /* 0x00000004240472a4 */ /* 0x000fe4000f8e0206 */
[----:B------:R-:W-:Y:S02]  /*ce90*/  LOP3.LUT R3, R0, UR6, RZ, 0xfc, !PT ;  /* 0x0000000600037c12 */ /* 0x000fe4000f8efcff */
[----:B------:R-:W-:-:S03]  /*cea0*/  UIMAD UR4, UR37, UR5, UR4 ;  /* 0x00000005250472a4 */ /* 0x000fc6000f8e0204 */
[C---:B------:R-:W-:Y:S01]  /*ceb0*/  VIADD R4, R3.reuse, 0x8 ;  /* 0x0000000803047836 */ /* 0x040fe20000000000 */
[----:B------:R-:W-:Y:S02]  /*cec0*/  ULDC UR5, c[0x0][0x288] ;  /* 0x0000a20000057ab9 */ /* 0x000fe40000000800 */
[----:B------:R-:W-:Y:S02]  /*ced0*/  ISETP.GE.U32.AND P0, PT, R3, UR5, PT ;  /* 0x0000000503007c0c */ /* 0x000fe4000bf06070 */
[----:B------:R-:W-:Y:S02]  /*cee0*/  IADD3 R0, P2, R0, UR4, RZ ;  /* 0x0000000400007c10 */ /* 0x000fe4000ff5e0ff */
[----:B------:R-:W-:Y:S01]  /*cef0*/  ISETP.GE.U32.AND P1, PT, R4, UR5, PT ;  /* 0x0000000504007c0c */ /* 0x000fe2000bf26070 */
[----:B------:R-:W-:Y:S01]  /*cf00*/  ULDC.64 UR4, c[0x0][0x680] ;  /* 0x0001a00000047ab9 */ /* 0x000fe20000000a00 */
[----:B------:R-:W-:Y:S02]  /*cf10*/  IADD3.X R3, RZ, RZ, RZ, P2, !PT ;  /* 0x000000ffff037210 */ /* 0x000fe400017fe4ff */
[----:B------:R-:W-:-:S04]  /*cf20*/  LEA R4, P2, R0, UR4, 0x2 ;  /* 0x0000000400047c11 */ /* 0x000fc8000f8410ff */
[----:B------:R-:W-:-:S05]  /*cf30*/  LEA.HI.X R5, R0, UR5, R3, 0x2, P2 ;  /* 0x0000000500057c11 */ /* 0x000fca00090f1403 */
[----:B------:R1:W-:Y:S04]  /*cf40*/  @!P0 STG.E desc[UR8][R4.64], R9 ;  /* 0x0000000904008986 */ /* 0x0003e8000c101908 */
[----:B------:R1:W-:Y:S02]  /*cf50*/  @!P1 STG.E desc[UR8][R4.64+0x20], R7 ;  /* 0x0000200704009986 */ /* 0x0003e4000c101908 */
.L_x_62:
[----:B------:R-:W-:Y:S05]  /*cf60*/  BSYNC B0 ;  /* 0x0000000000007941 */ /* 0x000fea0003800000 */
.L_x_61:
[----:B------:R-:W-:Y:S01]  /*cf70*/  ULDC.64 UR4, c[0x0][0x730] ;  /* 0x0001cc0000047ab9 */ /* 0x000fe20000000a00 */
[-C--:B------:R-:W-:Y:S01]  /*cf80*/  FMUL R26, R26, R8.reuse ;  /* 0x000000081a1a7220 */ /* 0x080fe20000400000 */
[----:B------:R-:W-:Y:S01]  /*cf90*/  ISETP.NE.U32.AND P0, PT, RZ, UR4, PT ;  /* 0x00000004ff007c0c */ /* 0x000fe2000bf05070 */
[-C--:B------:R-:W-:Y:S01]  /*cfa0*/  FMUL R22, R27, R8.reuse ;  /* 0x000000081b167220 */ /* 0x080fe20000400000 */
[-C--:B------:R-:W-:Y:S01]  /*cfb0*/  FMUL R30, R30, R8.reuse ;  /* 0x000000081e1e7220 */ /* 0x080fe20000400000 */
[-C--:B------:R-:W-:Y:S01]  /*cfc0*/  FMUL R120, R31, R8.reuse ;  /* 0x000000081f787220 */ /* 0x080fe20000400000 */
[----:B------:R-:W-:Y:S01]  /*cfd0*/  ISETP.NE.AND.EX P0, PT, RZ, UR5, PT, P0 ;  /* 0x00000005ff007c0c */ /* 0x000fe2000bf05300 */
        /* <DEDUP_REMOVED lines=44> */
[----:B------:R-:W-:Y:S06]  /*d2a0*/  @P0 BRA `(.L_x_63) ;  /* 0x0000000000200947 */ /* 0x000fec0003800000 */
[----:B------:R-:W-:Y:S02]  /*d2b0*/  ULDC.64 UR4, c[0x0][0x728] ;  /* 0x0001ca0000047ab9 */ /* 0x000fe40000000a00 */
[----:B------:R-:W-:-:S04]  /*d2c0*/  ISETP.NE.U32.AND P0, PT, RZ, UR4, PT ;  /* 0x00000004ff007c0c */ /* 0x000fc8000bf05070 */
[----:B------:R-:W-:-:S13]  /*d2d0*/  ISETP.NE.AND.EX P0, PT, RZ, UR5, PT, P0 ;  /* 0x00000005ff007c0c */ /* 0x000fda000bf05300 */
[----:B------:R-:W-:Y:S05]  /*d2e0*/  @!P0 BRA `(.L_x_64) ;  /* 0x00000000000c8947 */ /* 0x000fea0003800000 */
[----:B-1----:R-:W1:Y:S02]  /*d2f0*/  LDC.64 R4, c[0x0][0x728] ;  /* 0x0001ca00ff047b82 */ /* 0x002e640000000a00 */
[----:B-1----:R2:W5:Y:S01]  /*d300*/  LDG.E R4, desc[UR8][R4.64] ;  /* 0x0000000804047981 */ /* 0x002562000c1e1900 */
[----:B------:R-:W-:Y:S05]  /*d310*/  BRA `(.L_x_63) ;  /* 0x0000000000047947 */ /* 0x000fea0003800000 */
.L_x_64:
[----:B-1----:R-:W3:Y:S02]  /*d320*/  LDC R4, c[0x0][0x720] ;  /* 0x0001c800ff047b82 */ /* 0x002ee40000000800 */
.L_x_63:
[----:B------:R-:W-:Y:S02]  /*d330*/  MOV R0, RZ ;  /* 0x000000ff00007202 */ /* 0x000fe40000000f00 */
[----:B---3-5:R-:W-:Y:S02]  /*d340*/  MOV R83, R4 ;  /* 0x0000000400537202 */ /* 0x028fe40000000f00 */
[----:B------:R-:W-:-:S13]  /*d350*/  LOP3.LUT P0, RZ, R0, 0x1bf, RZ, 0xc0, !PT ;  /* 0x000001bf00ff7812 */ /* 0x000fda000780c0ff */
[----:B------:R-:W-:Y:S05]  /*d360*/  @!P0 BRA `(.L_x_65) ;  /* 0x0000000000408947 */ /* 0x000fea0003800000 */
[----:B------:R-:W-:Y:S01]  /*d370*/  MOV R0, 0x0 ;  /* 0x0000000000007802 */ /* 0x000fe20000000f00 */
[----:B------:R-:W-:Y:S01]  /*d380*/  ULDC.64 UR4, c[0x4][0x70] ;  /* 0x01001c0000047ab9 */ /* 0x000fe20000000a00 */
[----:B------:R-:W-:Y:S01]  /*d390*/  ULDC.64 UR6, c[0x4][0x8] ;  /* 0x0100020000067ab9 */ /* 0x000fe20000000a00 */
[----:B-1----:R-:W-:Y:S01]  /*d3a0*/  MOV R4, UR4 ;  /* 0x0000000400047c02 */ /* 0x002fe20008000f00 */
[----:B------:R1:W3:Y:S01]  /*d3b0*/  LDC.64 R14, c[0x4][R0] ;  /* 0x01000000000e7b82 */ /* 0x0002e20000000a00 */
[----:B--2---:R-:W-:Y:S01]  /*d3c0*/  MOV R5, UR5 ;  /* 0x0000000500057c02 */ /* 0x004fe20008000f00 */
[----:B------:R-:W-:Y:S01]  /*d3d0*/  ULDC.64 UR4, c[0x4][0x78] ;  /* 0x01001e0000047ab9 */ /* 0x000fe20000000a00 */
[----:B------:R-:W-:Y:S01]  /*d3e0*/  MOV R10, UR6 ;  /* 0x00000006000a7c02 */ /* 0x000fe20008000f00 */
[----:B------:R-:W-:Y:S01]  /*d3f0*/  IMAD.U32 R7, RZ, RZ, UR5 ;  /* 0x00000005ff077e24 */ /* 0x000fe2000f8e00ff */
[----:B------:R-:W-:Y:S02]  /*d400*/  MOV R6, UR4 ;  /* 0x0000000400067c02 */ /* 0x000fe40008000f00 */
[----:B------:R-:W-:-:S02]  /*d410*/  MOV R11, UR7 ;  /* 0x00000007000b7c02 */ /* 0x000fc40008000f00 */
[----:B------:R-:W-:Y:S02]  /*d420*/  MOV R8, 0x70 ;  /* 0x0000007000087802 */ /* 0x000fe40000000f00 */
[----:B------:R-:W-:Y:S02]  /*d430*/  MOV R12, 0x1 ;  /* 0x00000001000c7802 */ /* 0x000fe40000000f00 */
[----:B-1----:R-:W-:-:S07]  /*d440*/  MOV R13, RZ ;  /* 0x000000ff000d7202 */ /* 0x002fce0000000f00 */
[----:B------:R-:W-:-:S07]  /*d450*/  LEPC R20, `(.L_x_65) ;  /* 0x000000001014794e */ /* 0x000fce0000000000 */
[----:B---3--:R-:W-:Y:S05]  /*d460*/  CALL.ABS.NOINC R14 ;  /* 0x000000000e007343 */ /* 0x008fea0003c00000 */
.L_x_65:
[----:B------:R-:W-:-:S13]  /*d470*/  LOP3.LUT P0, RZ, R2, 0x1bf, RZ, 0xc0, !PT ;  /* 0x000001bf02ff7812 */ /* 0x000fda000780c0ff */
[----:B------:R-:W-:Y:S05]  /*d480*/  @!P0 BRA `(.L_x_66) ;  /* 0x0000000000408947 */ /* 0x000fea0003800000 */
[----:B------:R-:W-:Y:S01]  /*d490*/  MOV R0, 0x0 ;  /* 0x0000000000007802 */ /* 0x000fe20000000f00 */
[----:B------:R-:W-:Y:S01]  /*d4a0*/  ULDC.64 UR4, c[0x4][0x70] ;  /* 0x01001c0000047ab9 */ /* 0x000fe20000000a00 */
[----:B------:R-:W-:Y:S01]  /*d4b0*/  ULDC.64 UR6, c[0x4][0x78] ;  /* 0x01001e0000067ab9 */ /* 0x000fe20000000a00 */
[----:B-1----:R-:W-:Y:S01]  /*d4c0*/  IMAD.U32 R4, RZ, RZ, UR4 ;  /* 0x00000004ff047e24 */ /* 0x002fe2000f8e00ff */
[----:B------:R1:W3:Y:S01]  /*d4d0*/  LDC.64 R14, c[0x4][R0] ;  /* 0x01000000000e7b82 */ /* 0x0002e20000000a00 */
[----:B--2---:R-:W-:Y:S01]  /*d4e0*/  MOV R5, UR5 ;  /* 0x0000000500057c02 */ /* 0x004fe20008000f00 */
[----:B------:R-:W-:Y:S01]  /*d4f0*/  ULDC.64 UR4, c[0x4][0x10] ;  /* 0x0100040000047ab9 */ /* 0x000fe20000000a00 */
[----:B------:R-:W-:Y:S01]  /*d500*/  MOV R6, UR6 ;  /* 0x0000000600067c02 */ /* 0x000fe20008000f00 */
[----:B------:R-:W-:Y:S01]  /*d510*/  IMAD.MOV.U32 R8, RZ, RZ, 0x70 ;  /* 0x00000070ff087424 */ /* 0x000fe200078e00ff */
[----:B------:R-:W-:Y:S02]  /*d520*/  MOV R7, UR7 ;  /* 0x0000000700077c02 */ /* 0x000fe40008000f00 */
[----:B------:R-:W-:-:S02]  /*d530*/  MOV R10, UR4 ;  /* 0x00000004000a7c02 */ /* 0x000fc40008000f00 */
[----:B------:R-:W-:Y:S02]  /*d540*/  MOV R11, UR5 ;  /* 0x00000005000b7c02 */ /* 0x000fe40008000f00 */
[----:B------:R-:W-:Y:S02]  /*d550*/  MOV R12, 0x1 ;  /* 0x00000001000c7802 */ /* 0x000fe40000000f00 */
[----:B-1----:R-:W-:-:S07]  /*d560*/  MOV R13, RZ ;  /* 0x000000ff000d7202 */ /* 0x002fce0000000f00 */
[----:B------:R-:W-:-:S07]  /*d570*/  LEPC R20, `(.L_x_66) ;  /* 0x000000001014794e */ /* 0x000fce0000000000 */
[----:B---3--:R-:W-:Y:S05]  /*d580*/  CALL.ABS.NOINC R14 ;  /* 0x000000000e007343 */ /* 0x008fea0003c00000 */
.L_x_66:
[----:B------:R-:W-:Y:S01]  /*d590*/  ULDC.64 UR4, c[0x0][0x730] ;  /* 0x0001cc0000047ab9 */ /* 0x000fe20000000a00 */
[----:B------:R-:W-:Y:S01]  /*d5a0*/  SHF.L.U32 R0, R16, 0x5, RZ ;  /* 0x0000000510007819 */ /* 0x000fe200000006ff */
[----:B------:R-:W-:Y:S01]  /*d5b0*/  VIADD R17, R17, 0x1f ;  /* 0x0000001f11117836 */ /* 0x000fe20000000000 */
[----:B------:R-:W-:Y:S02]  /*d5c0*/  ISETP.NE.U32.AND P0, PT, RZ, UR4, PT ;  /* 0x00000004ff007c0c */ /* 0x000fe4000bf05070 */
[----:B-1----:R-:W-:Y:S02]  /*d5d0*/  SHF.R.U32.HI R4, RZ, 0x1, R16 ;  /* 0x00000001ff047819 */ /* 0x002fe40000011610 */
[----:B------:R-:W-:Y:S02]  /*d5e0*/  ISETP.NE.AND.EX P0, PT, RZ, UR5, PT, P0 ;  /* 0x00000005ff007c0c */ /* 0x000fe4000bf05300 */
[C---:B------:R-:W-:Y:S02]  /*d5f0*/  LOP3.LUT R3, R0.reuse, 0xc0, RZ, 0xc0, !PT ;  /* 0x000000c000037812 */ /* 0x040fe400078ec0ff */
[----:B--2---:R-:W-:-:S02]  /*d600*/  LOP3.LUT R5, R0, 0x20, RZ, 0xc0, !PT ;  /* 0x0000002000057812 */ /* 0x004fc400078ec0ff */
[----:B------:R-:W-:Y:S02]  /*d610*/  LOP3.LUT R3, R3, 0x8, R4, 0xf8, !PT ;  /* 0x0000000803037812 */ /* 0x000fe400078ef804 */
[----:B------:R-:W-:Y:S02]  /*d620*/  SHF.L.U32 R4, R16, 0x2, RZ ;  /* 0x0000000210047819 */ /* 0x000fe400000006ff */
[----:B------:R-:W-:Y:S02]  /*d630*/  LEA R5, R18, R5, 0x9 ;  /* 0x0000000512057211 */ /* 0x000fe400078e48ff */
[----:B------:R-:W-:Y:S01]  /*d640*/  LOP3.LUT R3, R3, 0x18, R4, 0x78, !PT ;  /* 0x0000001803037812 */ /* 0x000fe200078e7804 */
[----:B------:R-:W1:Y:S01]  /*d650*/  @P0 LDC R83, c[0x0][0x720] ;  /* 0x0001c800ff530b82 */ /* 0x000e620000000800 */
[----:B------:R-:W-:Y:S02]  /*d660*/  LOP3.LUT R0, R0, 0x100, RZ, 0xc0, !PT ;  /* 0x0000010000007812 */ /* 0x000fe400078ec0ff */
[----:B------:R-:W-:-:S02]  /*d670*/  ISETP.GT.U32.AND P1, PT, R17, 0x3e, PT ;  /* 0x0000003e1100780c */ /* 0x000fc40003f24070 */
[----:B------:R-:W-:Y:S02]  /*d680*/  IADD3 R3, R3, R5, R0 ;  /* 0x0000000503037210 */ /* 0x000fe40007ffe000 */
[----:B------:R-:W-:Y:S02]  /*d690*/  LOP3.LUT P0, RZ, R16, 0x4, RZ, 0xc0, !PT ;  /* 0x0000000410ff7812 */ /* 0x000fe4000780c0ff */
[----:B------:R-:W-:-:S04]  /*d6a0*/  LEA R3, R3, R2, 0x1 ;  /* 0x0000000203037211 */ /* 0x000fc800078e08ff */
[----:B------:R-:W-:Y:S01]  /*d6b0*/  IADD3 R21, R3, 0x1000, RZ ;  /* 0x0000100003157810 */ /* 0x000fe20007ffe0ff */
[-C--:B-1----:R-:W-:Y:S01]  /*d6c0*/  FMUL R5, R26, R83.reuse ;  /* 0x000000531a057220 */ /* 0x082fe20000400000 */
        /* <DEDUP_REMOVED lines=16> */
[-C--:B------:R-:W-:Y:S01]  /*d7d0*/  FMUL R14, R42, R83.reuse ;  /* 0x000000532a0e7220 */ /* 0x080fe20000400000 */
[----:B------:R-:W-:Y:S01]  /*d7e0*/  MOV R0, 0x10 ;  /* 0x0000001000007802 */ /* 0x000fe20000000f00 */
        /* <DEDUP_REMOVED lines=79> */
[----:B------:R-:W-:Y:S01]  /*dce0*/  FMUL R83, R118, R83 ;  /* 0x0000005376537220 */ /* 0x000fe20000400000 */
[----:B------:R-:W-:-:S02]  /*dcf0*/  F2FP.F16.F32.PACK_AB R9, R10, R9 ;  /* 0x000000090a09723e */ /* 0x000fc400000000ff */
[----:B------:R-:W-:Y:S02]  /*dd00*/  F2FP.F16.F32.PACK_AB R4, R25, R4 ;  /* 0x000000041904723e */ /* 0x000fe400000000ff */
[----:B------:R-:W-:Y:S02]  /*dd10*/  F2FP.F16.F32.PACK_AB R6, R29, R6 ;  /* 0x000000061d06723e */ /* 0x000fe400000000ff */
[----:B------:R-:W-:Y:S02]  /*dd20*/  F2FP.F16.F32.PACK_AB R8, R33, R32 ;  /* 0x000000202108723e */ /* 0x000fe400000000ff */
[----:B------:R-:W-:Y:S02]  /*dd30*/  F2FP.F16.F32.PACK_AB R10, R37, R36 ;  /* 0x00000024250a723e */ /* 0x000fe400000000ff */
[----:B------:R-:W-:Y:S02]  /*dd40*/  F2FP.F16.F32.PACK_AB R11, R12, R11 ;  /* 0x0000000b0c0b723e */ /* 0x000fe400000000ff */
[----:B------:R-:W-:Y:S01]  /*dd50*/  SEL R0, R0, 0xfffffff0, !P0 ;  /* 0xfffffff000007807 */ /* 0x000fe20004000000 */
[----:B------:R-:W-:Y:S06]  /*dd60*/  @P1 BRA `(.L_x_67) ;  /* 0x0000000000041947 */ /* 0x000fec0003800000 */
[----:B------:R-:W-:-:S04]  /*dd70*/  DEPBAR.LE SB0, 0x1 ;  /* 0x000080400000791a */ /* 0x000fc80000000000 */
.L_x_67:
[----:B------:R-:W-:Y:S05]  /*dd80*/  WARPSYNC.ALL ;  /* 0x0000000000007948 */ /* 0x000fea0003800000 */
[----:B------:R-:W-:Y:S01]  /*dd90*/  BAR.SYNC.DEFER_BLOCKING 0x1, 0x80 ;  /* 0x0042000000007b1d */ /* 0x000fe20000010000 */
[C---:B------:R-:W-:Y:S02]  /*dda0*/  LEA R21, R0.reuse, R21, 0x1 ;  /* 0x0000001500157211 */ /* 0x040fe400078e08ff */
[----:B------:R-:W-:Y:S02]  /*ddb0*/  LEA R0, R0, R3, 0x1 ;  /* 0x0000000300007211 */ /* 0x000fe400078e08ff */
[----:B------:R-:W-:Y:S01]  /*ddc0*/  F2FP.F16.F32.PACK_AB R13, R13, R14 ;  /* 0x0000000e0d0d723e */ /* 0x000fe200000000ff */
[----:B------:R-:W-:Y:S01]  /*ddd0*/  BSSY B0, `(.L_x_68) ;  /* 0x000001e000007945 */ /* 0x000fe20003800000 */
[----:B------:R-:W-:-:S02]  /*dde0*/  F2FP.F16.F32.PACK_AB R15, R15, R16 ;  /* 0x000000100f0f723e */ /* 0x000fc400000000ff */
[----:B------:R-:W-:Y:S02]  /*ddf0*/  F2FP.F16.F32.PACK_AB R17, R17, R18 ;  /* 0x000000121111723e */ /* 0x000fe400000000ff */
[----:B------:R-:W-:Y:S02]  /*de00*/  F2FP.F16.F32.PACK_AB R12, R41, R40 ;  /* 0x00000028290c723e */ /* 0x000fe400000000ff */
[----:B------:R-:W-:Y:S02]  /*de10*/  F2FP.F16.F32.PACK_AB R14, R45, R44 ;  /* 0x0000002c2d0e723e */ /* 0x000fe400000000ff */
[----:B------:R-:W-:Y:S02]  /*de20*/  F2FP.F16.F32.PACK_AB R16, R49, R48 ;  /* 0x000000303110723e */ /* 0x000fe400000000ff */
[----:B------:R-:W-:Y:S02]  /*de30*/  F2FP.F16.F32.PACK_AB R18, R53, R52 ;  /* 0x000000343512723e */ /* 0x000fe400000000ff */
[----:B------:R-:W-:Y:S01]  /*de40*/  F2FP.F16.F32.PACK_AB R19, R19, R20 ;  /* 0x000000141313723e */ /* 0x000fe200000000ff */
[----:B------:R1:W-:Y:S04]  /*de50*/  STSM.16.M88.4 [R3], R4 ;  /* 0x0000000403007844 */ /* 0x0003e80000000200 */
[----:B------:R1:W-:Y:S01]  /*de60*/  STSM.16.M88.4 [R0], R8 ;  /* 0x0000000800007844 */ /* 0x0003e20000000200 */
[----:B------:R-:W-:Y:S01]  /*de70*/  @!PT LDS RZ, [RZ] ;  /* 0x00000000fffff984 */ /* 0x000fe20000000800 */
[----:B------:R-:W-:Y:S01]  /*de80*/  @!PT LDS RZ, [RZ] ;  /* 0x00000000fffff984 */ /* 0x000fe20000000800 */
[----:B------:R-:W-:Y:S01]  /*de90*/  @!PT LDS RZ, [RZ] ;  /* 0x00000000fffff984 */ /* 0x000fe20000000800 */
[----:B------:R-:W-:Y:S01]  /*dea0*/  @!PT LDS RZ, [RZ] ;  /* 0x00000000fffff984 */ /* 0x000fe20000000800 */
[----:B------:R2:W-:Y:S06]  /*deb0*/  MEMBAR.ALL.CTA ;  /* 0x0000000000007992 */ /* 0x0005ec0000008000 */
[----:B--2---:R-:W2:Y:S02]  /*dec0*/  FENCE.VIEW.ASYNC.S ;  /* 0x00000000000073c6 */ /* 0x004ea40000000000 */
[----:B--2---:R-:W-:Y:S06]  /*ded0*/  BAR.SYNC.DEFER_BLOCKING 0x1, 0x80 ;  /* 0x0042000000007b1d */ /* 0x004fec0000010000 */
[----:B------:R-:W-:Y:S05]  /*dee0*/  @P1 BRA `(.L_x_69) ;  /* 0x0000000000301947 */ /* 0x000fea0003800000 */
[----:B------:R-:W2:Y:S01]  /*def0*/  S2UR UR10, SR_CTAID.X ;  /* 0x00000000000a79c3 */ /* 0x000ea20000002500 */
[----:B------:R-:W-:Y:S01]  /*df00*/  ULDC.64 UR4, c[0x0][0x198] ;  /* 0x0000660000047ab9 */ /* 0x000fe20000000a00 */
[----:B------:R-:W-:Y:S01]  /*df10*/  R2UR UR8, R2 ;  /* 0x00000000020872ca */ /* 0x000fe200000e0000 */
[----:B------:R-:W-:Y:S01]  /*df20*/  UIADD3 UR4, UP0, UR4, 0x670, URZ ;  /* 0x0000067004047890 */ /* 0x000fe2000ff1e03f */
[----:B------:R-:W-:Y:S01]  /*df30*/  UMOV UR9, URZ ;  /* 0x0000003f00097c82 */ /* 0x000fe20008000000 */
[----:B------:R-:W-:Y:S02]  /*df40*/  UMOV UR11, UR36 ;  /* 0x00000024000b7c82 */ /* 0x000fe40008000000 */
[----:B------:R-:W-:Y:S01]  /*df50*/  UIADD3.X UR5, URZ, UR5, URZ, UP0, !UPT ;  /* 0x000000053f057290 */ /* 0x000fe200087fe43f */
[----:B------:R-:W-:Y:S01]  /*df60*/  UMOV UR12, UR37 ;  /* 0x00000025000c7c82 */ /* 0x000fe20008000000 */
[----:B--2---:R-:W-:-:S09]  /*df70*/  USHF.L.U32 UR10, UR10, 0x6, URZ ;  /* 0x000000060a0a7899 */ /* 0x004fd2000800063f */
[----:B------:R2:W-:Y:S01]  /*df80*/  UTMASTG.4D [UR8], [UR4] ;  /* 0x00000008040073b5 */ /* 0x0005e20008018000 */
[----:B------:R0:W-:Y:S01]  /*df90*/  UTMACMDFLUSH ;  /* 0x00000000000079b7 */ /* 0x0001e20000000000 */
[----:B--2---:R-:W-:-:S04]  /*dfa0*/  DEPBAR.LE SB0, 0x1 ;  /* 0x000080400000791a */ /* 0x004fc80000000000 */
.L_x_69:
[----:B------:R-:W-:Y:S05]  /*dfb0*/  BSYNC B0 ;  /* 0x0000000000007941 */ /* 0x000fea0003800000 */
.L_x_68:
[----:B------:R-:W-:Y:S01]  /*dfc0*/  BAR.SYNC.DEFER_BLOCKING 0x1, 0x80 ;  /* 0x0042000000007b1d */ /* 0x000fe20000010000 */
[----:B-1----:R-:W-:Y:S02]  /*dfd0*/  F2FP.F16.F32.PACK_AB R4, R57, R56 ;  /* 0x000000383904723e */ /* 0x002fe400000000ff */
[----:B------:R-:W-:Y:S02]  /*dfe0*/  F2FP.F16.F32.PACK_AB R5, R22, R23 ;  /* 0x000000171605723e */ /* 0x000fe400000000ff */
[----:B------:R-:W-:Y:S01]  /*dff0*/  F2FP.F16.F32.PACK_AB R6, R61, R60 ;  /* 0x0000003c3d06723e */ /* 0x000fe200000000ff */
[----:B------:R-:W-:Y:S01]  /*e000*/  BSSY B0, `(.L_x_70) ;  /* 0x000001d000007945 */ /* 0x000fe20003800000 */
[----:B------:R-:W-:Y:S02]  /*e010*/  F2FP.F16.F32.PACK_AB R7, R24, R27 ;  /* 0x0000001b1807723e */ /* 0x000fe400000000ff */
[----:B------:R-:W-:Y:S02]  /*e020*/  F2FP.F16.F32.PACK_AB R8, R65, R64 ;  /* 0x000000404108723e */ /* 0x000fe400000000ff */
[----:B------:R-:W-:-:S02]  /*e030*/  F2FP.F16.F32.PACK_AB R9, R26, R31 ;  /* 0x0000001f1a09723e */ /* 0x000fc400000000ff */
[----:B------:R-:W-:Y:S02]  /*e040*/  F2FP.F16.F32.PACK_AB R10, R69, R68 ;  /* 0x00000044450a723e */ /* 0x000fe400000000ff */
[----:B------:R-:W-:Y:S01]  /*e050*/  F2FP.F16.F32.PACK_AB R11, R28, R35 ;  /* 0x000000231c0b723e */ /* 0x000fe200000000ff */
[----:B------:R1:W-:Y:S04]  /*e060*/  STSM.16.M88.4 [R3+0x1000], R12 ;  /* 0x0010000c03007844 */ /* 0x0003e80000000200 */
[----:B------:R1:W-:Y:S01]  /*e070*/  STSM.16.M88.4 [R0+0x1000], R16 ;  /* 0x0010001000007844 */ /* 0x0003e20000000200 */
        /* <DEDUP_REMOVED lines=9> */
[----:B------:R-:W-:Y:S01]  /*e110*/  R2UR UR8, R2 ;  /* 0x00000000020872ca */ /* 0x000fe200000e0000 */
[----:B------:R-:W-:Y:S01]  /*e120*/  ULDC.64 UR4, c[0x0][0x198] ;  /* 0x0000660000047ab9 */ /* 0x000fe20000000a00 */
[----:B------:R-:W-:Y:S01]  /*e130*/  UMOV UR9, 0x20 ;  /* 0x0000002000097882 */ /* 0x000fe20000000000 */
[----:B------:R-:W-:Y:S01]  /*e140*/  UIADD3 UR4, UP0, UR4, 0x670, URZ ;  /* 0x0000067004047890 */ /* 0x000fe2000ff1e03f */
[----:B------:R-:W-:Y:S01]  /*e150*/  UMOV UR11, UR36 ;  /* 0x00000024000b7c82 */ /* 0x000fe20008000000 */
[----:B------:R-:W-:Y:S02]  /*e160*/  UMOV UR12, UR37 ;  /* 0x00000025000c7c82 */ /* 0x000fe40008000000 */
[----:B------:R-:W-:-:S06]  /*e170*/  UIADD3.X UR5, URZ, UR5, URZ, UP0, !UPT ;  /* 0x000000053f057290 */ /* 0x000fcc00087fe43f */
[----:B------:R-:W-:Y:S02]  /*e180*/  UIADD3 UR8, UR8, 0x1000, URZ ;  /* 0x0000100008087890 */ /* 0x000fe4000fffe03f */
[----:B--2---:R-:W-:-:S09]  /*e190*/  USHF.L.U32 UR10, UR10, 0x6, URZ ;  /* 0x000000060a0a7899 */ /* 0x004fd2000800063f */
[----:B------:R2:W-:Y:S01]  /*e1a0*/  UTMASTG.4D [UR8], [UR4] ;  /* 0x00000008040073b5 */ /* 0x0005e20008018000 */
[----:B------:R0:W-:Y:S01]  /*e1b0*/  UTMACMDFLUSH ;  /* 0x00000000000079b7 */ /* 0x0001e20000000000 */
[----:B--2---:R-:W-:-:S04]  /*e1c0*/  DEPBAR.LE SB0, 0x1 ;  /* 0x000080400000791a */ /* 0x004fc80000000000 */
.L_x_71:
[----:B------:R-:W-:Y:S05]  /*e1d0*/  BSYNC B0 ;  /* 0x0000000000007941 */ /* 0x000fea0003800000 */
.L_x_70:
        /* <DEDUP_REMOVED lines=24> */
[----:B------:R-:W-:Y:S01]  /*e360*/  UMOV UR9, 0x40 ;  /* 0x0000004000097882 */ /* 0x000fe20000000000 */
[----:B------:R-:W-:Y:S02]  /*e370*/  UMOV UR11, UR36 ;  /* 0x00000024000b7c82 */ /* 0x000fe40008000000 */
[----:B------:R-:W-:Y:S01]  /*e380*/  UIADD3.X UR5, URZ, UR5, URZ, UP0, !UPT ;  /* 0x000000053f057290 */ /* 0x000fe200087fe43f */
[----:B------:R-:W-:Y:S01]  /*e390*/  UMOV UR12, UR37 ;  /* 0x00000025000c7c82 */ /* 0x000fe20008000000 */
[----:B--2---:R-:W-:-:S09]  /*e3a0*/  USHF.L.U32 UR10, UR10, 0x6, URZ ;  /* 0x000000060a0a7899 */ /* 0x004fd2000800063f */
[----:B------:R2:W-:Y:S01]  /*e3b0*/  UTMASTG.4D [UR8], [UR4] ;  /* 0x00000008040073b5 */ /* 0x0005e20008018000 */
[----:B------:R0:W-:Y:S01]  /*e3c0*/  UTMACMDFLUSH ;  /* 0x00000000000079b7 */ /* 0x0001e20000000000 */
[----:B--2---:R-:W-:-:S04]  /*e3d0*/  DEPBAR.LE SB0, 0x1 ;  /* 0x000080400000791a */ /* 0x004fc80000000000 */
.L_x_73:
[----:B------:R-:W-:Y:S05]  /*e3e0*/  BSYNC B0 ;  /* 0x0000000000007941 */ /* 0x000fea0003800000 */
.L_x_72:
[----:B------:R-:W-:Y:S01]  /*e3f0*/  BAR.SYNC.DEFER_BLOCKING 0x1, 0x80 ;  /* 0x0042000000007b1d */ /* 0x000fe20000010000 */
[----:B------:R-:W-:Y:S02]  /*e400*/  F2FP.F16.F32.PACK_AB R88, R89, R88 ;  /* 0x000000585958723e */ /* 0x000fe400000000ff */
        /* <DEDUP_REMOVED lines=9> */
[----:B------:R2:W-:Y:S01]  /*e4a0*/  STSM.16.M88.4 [R21], R16 ;  /* 0x0000001015007844 */ /* 0x0005e20000000200 */
[----:B------:R-:W-:Y:S01]  /*e4b0*/  @!PT LDS RZ, [RZ] ;  /* 0x00000000fffff984 */ /* 0x000fe20000000800 */
[----:B------:R-:W-:Y:S01]  /*e4c0*/  @!PT LDS RZ, [RZ] ;  /* 0x00000000fffff984 */ /* 0x000fe20000000800 */
[----:B------:R-:W-:Y:S01]  /*e4d0*/  @!PT LDS RZ, [RZ] ;  /* 0x00000000fffff984 */ /* 0x000fe20000000800 */
[----:B------:R-:W-:Y:S01]  /*e4e0*/  @!PT LDS RZ, [RZ] ;  /* 0x00000000fffff984 */ /* 0x000fe20000000800 */
[----:B------:R3:W-:Y:S06]  /*e4f0*/  MEMBAR.ALL.CTA ;  /* 0x0000000000007992 */ /* 0x0007ec0000008000 */
[----:B---3--:R-:W3:Y:S02]  /*e500*/  FENCE.VIEW.ASYNC.S ;  /* 0x00000000000073c6 */ /* 0x008ee40000000000 */
[----:B---3--:R-:W-:Y:S06]  /*e510*/  BAR.SYNC.DEFER_BLOCKING 0x1, 0x80 ;  /* 0x0042000000007b1d */ /* 0x008fec0000010000 */
[----:B------:R-:W-:Y:S05]  /*e520*/  @P1 BRA `(.L_x_75) ;  /* 0x0000000000341947 */ /* 0x000fea0003800000 */
[----:B------:R-:W3:Y:S01]  /*e530*/  S2UR UR10, SR_CTAID.X ;  /* 0x00000000000a79c3 */ /* 0x000ee20000002500 */
        /* <DEDUP_REMOVED lines=8> */
[----:B---3--:R-:W-:-:S09]  /*e5c0*/  USHF.L.U32 UR10, UR10, 0x6, URZ ;  /* 0x000000060a0a7899 */ /* 0x008fd2000800063f */
[----:B------:R3:W-:Y:S01]  /*e5d0*/  UTMASTG.4D [UR8], [UR4] ;  /* 0x00000008040073b5 */ /* 0x0007e20008018000 */
[----:B------:R0:W-:Y:S01]  /*e5e0*/  UTMACMDFLUSH ;  /* 0x00000000000079b7 */ /* 0x0001e20000000000 */
[----:B---3--:R-:W-:-:S04]  /*e5f0*/  DEPBAR.LE SB0, 0x1 ;  /* 0x000080400000791a */ /* 0x008fc80000000000 */
.L_x_75:
[----:B------:R-:W-:Y:S05]  /*e600*/  BSYNC B0 ;  /* 0x0000000000007941 */ /* 0x000fea0003800000 */
.L_x_74:
        /* <DEDUP_REMOVED lines=17> */
[----:B----4-:R-:W4:Y:S02]  /*e720*/  FENCE.VIEW.ASYNC.S ;  /* 0x00000000000073c6 */ /* 0x010f240000000000 */
[----:B----4-:R-:W-:Y:S06]  /*e730*/  BAR.SYNC.DEFER_BLOCKING 0x1, 0x80 ;  /* 0x0042000000007b1d */ /* 0x010fec0000010000 */
[----:B------:R-:W-:Y:S05]  /*e740*/  @P1 BRA `(.L_x_77) ;  /* 0x0000000000301947 */ /* 0x000fea0003800000 */
[----:B------:R-:W4:Y:S01]  /*e750*/  S2UR UR10, SR_CTAID.X ;  /* 0x00000000000a79c3 */ /* 0x000f220000002500 */
[----:B------:R-:W-:Y:S01]  /*e760*/  ULDC.64 UR4, c[0x0][0x198] ;  /* 0x0000660000047ab9 */ /* 0x000fe20000000a00 */
[----:B------:R-:W-:Y:S01]  /*e770*/  R2UR UR8, R2 ;  /* 0x00000000020872ca */ /* 0x000fe200000e0000 */
[----:B------:R-:W-:Y:S01]  /*e780*/  UIADD3 UR4, UP0, UR4, 0x670, URZ ;  /* 0x0000067004047890 */ /* 0x000fe2000ff1e03f */
[----:B------:R-:W-:Y:S01]  /*e790*/  UMOV UR9, 0x80 ;  /* 0x0000008000097882 */ /* 0x000fe20000000000 */
[----:B------:R-:W-:Y:S02]  /*e7a0*/  UMOV UR11, UR36 ;  /* 0x00000024000b7c82 */ /* 0x000fe40008000000 */
[----:B------:R-:W-:Y:S01]  /*e7b0*/  UIADD3.X UR5, URZ, UR5, URZ, UP0, !UPT ;  /* 0x000000053f057290 */ /* 0x000fe200087fe43f */
[----:B------:R-:W-:Y:S01]  /*e7c0*/  UMOV UR12, UR37 ;  /* 0x00000025000c7c82 */ /* 0x000fe20008000000 */
[----:B----4-:R-:W-:-:S09]  /*e7d0*/  USHF.L.U32 UR10, UR10, 0x6, URZ ;  /* 0x000000060a0a7899 */ /* 0x010fd2000800063f */
[----:B------:R4:W-:Y:S01]  /*e7e0*/  UTMASTG.4D [UR8], [UR4] ;  /* 0x00000008040073b5 */ /* 0x0009e20008018000 */
[----:B------:R0:W-:Y:S01]  /*e7f0*/  UTMACMDFLUSH ;  /* 0x00000000000079b7 */ /* 0x0001e20000000000 */
[----:B----4-:R-:W-:-:S04]  /*e800*/  DEPBAR.LE SB0, 0x1 ;  /* 0x000080400000791a */ /* 0x010fc80000000000 */
.L_x_77:
[----:B------:R-:W-:Y:S05]  /*e810*/  BSYNC B0 ;  /* 0x0000000000007941 */ /* 0x000fea0003800000 */
.L_x_76:
[----:B------:R-:W-:Y:S06]  /*e820*/  BAR.SYNC.DEFER_BLOCKING 0x1, 0x80 ;  /* 0x0042000000007b1d */ /* 0x000fec0000010000 */
[----:B------:R-:W-:Y:S01]  /*e830*/  BSSY B0, `(.L_x_78) ;  /* 0x0000017000007945 */ /* 0x000fe20003800000 */
[----:B------:R4:W-:Y:S04]  /*e840*/  STSM.16.M88.4 [R3+0x1000], R104 ;  /* 0x0010006803007844 */ /* 0x0009e80000000200 */
[----:B------:R4:W-:Y:S01]  /*e850*/  STSM.16.M88.4 [R21], R80 ;  /* 0x0000005015007844 */ /* 0x0009e20000000200 */
[----:B------:R-:W-:Y:S01]  /*e860*/  @!PT LDS RZ, [RZ] ;  /* 0x00000000fffff984 */ /* 0x000fe20000000800 */
[----:B------:R-:W-:Y:S01]  /*e870*/  @!PT LDS RZ, [RZ] ;  /* 0x00000000fffff984 */ /* 0x000fe20000000800 */
[----:B------:R-:W-:Y:S01]  /*e880*/  @!PT LDS RZ, [RZ] ;  /* 0x00000000fffff984 */ /* 0x000fe20000000800 */
[----:B------:R-:W-:Y:S01]  /*e890*/  @!PT LDS RZ, [RZ] ;  /* 0x00000000fffff984 */ /* 0x000fe20000000800 */
[----:B------:R5:W-:Y:S06]  /*e8a0*/  MEMBAR.ALL.CTA ;  /* 0x0000000000007992 */ /* 0x000bec0000008000 */
[----:B-----5:R-:W5:Y:S02]  /*e8b0*/  FENCE.VIEW.ASYNC.S ;  /* 0x00000000000073c6 */ /* 0x020f640000000000 */
[----:B-----5:R-:W-:Y:S06]  /*e8c0*/  BAR.SYNC.DEFER_BLOCKING 0x1, 0x80 ;  /* 0x0042000000007b1d */ /* 0x020fec0000010000 */
[----:B------:R-:W-:Y:S05]  /*e8d0*/  @P1 BRA `(.L_x_79) ;  /* 0x0000000000301947 */ /* 0x000fea0003800000 */
[----:B------:R-:W5:Y:S01]  /*e8e0*/  S2UR UR10, SR_CTAID.X ;  /* 0x00000000000a79c3 */ /* 0x000f620000002500 */
        /* <DEDUP_REMOVED lines=8> */
[----:B-----5:R-:W-:-:S09]  /*e970*/  USHF.L.U32 UR10, UR10, 0x6, URZ ;  /* 0x000000060a0a7899 */ /* 0x020fd2000800063f */
[----:B------:R1:W-:Y:S02]  /*e980*/  UTMASTG.4D [UR8], [UR4] ;  /* 0x00000008040073b5 */ /* 0x0003e40008018000 */
[----:B-1----:R0:W-:Y:S02]  /*e990*/  UTMACMDFLUSH ;  /* 0x00000000000079b7 */ /* 0x0021e40000000000 */
.L_x_79:
[----:B------:R-:W-:Y:S05]  /*e9a0*/  BSYNC B0 ;  /* 0x0000000000007941 */ /* 0x000fea0003800000 */
.L_x_78:
[----:B------:R-:W-:-:S04]  /*e9b0*/  DEPBAR.LE SB0, 0x0 ;  /* 0x000080000000791a */ /* 0x000fc80000000000 */
[----:B------:R-:W-:Y:S05]  /*e9c0*/  EXIT ;  /* 0x000000000000794d */ /* 0x000fea0003800000 */
.L_x_7:
[----:B-1----:R1:W2:Y:S02]  /*e9d0*/  SYNCS.PHASECHK.TRANS64.TRYWAIT P2, [R3+URZ+0x36048], R2 ;  /* 0x03604802030075a7 */ /* 0x0022a4000804017f */
[----:B--2---:R-:W-:Y:S05]  /*e9e0*/  @!P2 NANOSLEEP.SYNCS 0x989680 ;  /* 0x009896800000a95d */ /* 0x004fea0003900000 */
[----:B------:R-:W2:Y:S02]  /*e9f0*/  @!P2 SYNCS.PHASECHK.TRANS64 P2, [R3+URZ+0x36048], R2 ;  /* 0x036048020300a5a7 */ /* 0x000ea4000804007f */
[----:B--2---:R-:W-:Y:S05]  /*ea00*/  @!P2 BRA `(.L_x_7) ;  /* 0xfffffffc00f0a947 */ /* 0x004fea000383ffff */
[----:B------:R-:W-:Y:S05]  /*ea10*/  BRA `(.L_x_80) ;  /* 0xffffff1c003c7947 */ /* 0x000fea000383ffff */
.L_x_12:
[----:B-1----:R1:W2:Y:S02]  /*ea20*/  SYNCS.PHASECHK.TRANS64.TRYWAIT P1, [R3+URZ+0x36020], R2 ;  /* 0x03602002030075a7 */ /* 0x0022a4000802017f */
[----:B--2---:R-:W-:Y:S05]  /*ea30*/  @!P1 NANOSLEEP.SYNCS 0x989680 ;  /* 0x009896800000995d */ /* 0x004fea0003900000 */
[----:B------:R-:W2:Y:S02]  /*ea40*/  @!P1 SYNCS.PHASECHK.TRANS64 P1, [R3+URZ+0x36020], R2 ;  /* 0x03602002030095a7 */ /* 0x000ea4000802007f */
[----:B--2---:R-:W-:Y:S05]  /*ea50*/  @!P1 BRA `(.L_x_12) ;  /* 0xfffffffc00f09947 */ /* 0x004fea000383ffff */
[----:B------:R-:W-:Y:S05]  /*ea60*/  BRA `(.L_x_81) ;  /* 0xffffff20000c7947 */ /* 0x000fea000383ffff */
.L_x_14:
[----:B-1----:R1:W2:Y:S02]  /*ea70*/  SYNCS.PHASECHK.TRANS64.TRYWAIT P1, [R2+URZ+0x36020], R3 ;  /* 0x03602003020075a7 */ /* 0x0022a4000802017f */
[----:B--2---:R-:W-:Y:S05]  /*ea80*/  @!P1 NANOSLEEP.SYNCS 0x989680 ;  /* 0x009896800000995d */ /* 0x004fea0003900000 */
[----:B------:R-:W2:Y:S02]  /*ea90*/  @!P1 SYNCS.PHASECHK.TRANS64 P1, [R2+URZ+0x36020], R3 ;  /* 0x03602003020095a7 */ /* 0x000ea4000802007f */
[----:B--2---:R-:W-:Y:S05]  /*eaa0*/  @!P1 BRA `(.L_x_14) ;  /* 0xfffffffc00f09947 */ /* 0x004fea000383ffff */
[----:B------:R-:W-:Y:S05]  /*eab0*/  BRA `(.L_x_82) ;  /* 0xffffff20009c7947 */ /* 0x000fea000383ffff */
.L_x_17:
[----:B-1----:R1:W2:Y:S02]  /*eac0*/  SYNCS.PHASECHK.TRANS64.TRYWAIT P1, [R3+URZ+0x36020], R4 ;  /* 0x03602004030075a7 */ /* 0x0022a4000802017f */
[----:B--2---:R-:W-:Y:S05]  /*ead0*/  @!P1 NANOSLEEP.SYNCS 0x989680 ;  /* 0x009896800000995d */ /* 0x004fea0003900000 */
[----:B------:R-:W2:Y:S02]  /*eae0*/  @!P1 SYNCS.PHASECHK.TRANS64 P1, [R3+URZ+0x36020], R4 ;  /* 0x03602004030095a7 */ /* 0x000ea4000802007f */
[----:B--2---:R-:W-:Y:S05]  /*eaf0*/  @!P1 BRA `(.L_x_17) ;  /* 0xfffffffc00f09947 */ /* 0x004fea000383ffff */
[----:B------:R-:W-:Y:S05]  /*eb00*/  BRA `(.L_x_83) ;  /* 0xffffff2400487947 */ /* 0x000fea000383ffff */
.L_x_19:
[----:B-1----:R1:W2:Y:S02]  /*eb10*/  SYNCS.PHASECHK.TRANS64.TRYWAIT P1, [R3+URZ+0x36020], R2 ;  /* 0x03602002030075a7 */ /* 0x0022a4000802017f */
[----:B--2---:R-:W-:Y:S05]  /*eb20*/  @!P1 NANOSLEEP.SYNCS 0x989680 ;  /* 0x009896800000995d */ /* 0x004fea0003900000 */
[----:B------:R-:W2:Y:S02]  /*eb30*/  @!P1 SYNCS.PHASECHK.TRANS64 P1, [R3+URZ+0x36020], R2 ;  /* 0x03602002030095a7 */ /* 0x000ea4000802007f */
[----:B--2---:R-:W-:Y:S05]  /*eb40*/  @!P1 BRA `(.L_x_19) ;  /* 0xfffffffc00f09947 */ /* 0x004fea000383ffff */
[----:B------:R-:W-:Y:S05]  /*eb50*/  BRA `(.L_x_84) ;  /* 0xffffff2400f07947 */ /* 0x000fea000383ffff */
.L_x_21:
[----:B-1----:R1:W2:Y:S02]  /*eb60*/  SYNCS.PHASECHK.TRANS64.TRYWAIT P1, [R2+URZ+0x36040], R89 ;  /* 0x03604059020075a7 */ /* 0x0022a4000802017f */
[----:B--2---:R-:W-:Y:S05]  /*eb70*/  @!P1 NANOSLEEP.SYNCS 0x989680 ;  /* 0x009896800000995d */ /* 0x004fea0003900000 */
[----:B------:R-:W2:Y:S02]  /*eb80*/  @!P1 SYNCS.PHASECHK.TRANS64 P1, [R2+URZ+0x36040], R89 ;  /* 0x03604059020095a7 */ /* 0x000ea4000802007f */
[----:B--2---:R-:W-:Y:S05]  /*eb90*/  @!P1 BRA `(.L_x_21) ;  /* 0xfffffffc00f09947 */ /* 0x004fea000383ffff */
[----:B------:R-:W-:Y:S05]  /*eba0*/  BRA `(.L_x_85) ;  /* 0xffffff2800a07947 */ /* 0x000fea000383ffff */
.L_x_22:
[----:B--2---:R2:W3:Y:S02]  /*ebb0*/  SYNCS.PHASECHK.TRANS64.TRYWAIT P1, [R2+URZ+0x36000], R89 ;  /* 0x03600059020075a7 */ /* 0x0044e4000802017f */
[----:B---3--:R-:W-:Y:S05]  /*ebc0*/  @!P1 NANOSLEEP.SYNCS 0x989680 ;  /* 0x009896800000995d */ /* 0x008fea0003900000 */
[----:B------:R-:W3:Y:S02]  /*ebd0*/  @!P1 SYNCS.PHASECHK.TRANS64 P1, [R2+URZ+0x36000], R89 ;  /* 0x03600059020095a7 */ /* 0x000ee4000802007f */
[----:B---3--:R-:W-:Y:S05]  /*ebe0*/  @!P1 BRA `(.L_x_22) ;  /* 0xfffffffc00f09947 */ /* 0x008fea000383ffff */
[----:B------:R-:W-:Y:S05]  /*ebf0*/  BRA `(.L_x_86) ;  /* 0xffffff2800ac7947 */ /* 0x000fea000383ffff */
.L_x_23:
[----:B-1----:R1:W3:Y:S02]  /*ec00*/  SYNCS.PHASECHK.TRANS64.TRYWAIT P6, [R2+URZ+0x36008], R89 ;  /* 0x03600859020075a7 */ /* 0x0022e400080c017f */
[----:B---3--:R-:W-:Y:S05]  /*ec10*/  @!P6 NANOSLEEP.SYNCS 0x989680 ;  /* 0x009896800000e95d */ /* 0x008fea0003900000 */
[----:B------:R-:W3:Y:S02]  /*ec20*/  @!P6 SYNCS.PHASECHK.TRANS64 P6, [R2+URZ+0x36008], R89 ;  /* 0x036008590200e5a7 */ /* 0x000ee400080c007f */
[----:B---3--:R-:W-:Y:S05]  /*ec30*/  @!P6 BRA `(.L_x_23) ;  /* 0xfffffffc00f0e947 */ /* 0x008fea000383ffff */
[----:B------:R-:W-:Y:S05]  /*ec40*/  BRA `(.L_x_87) ;  /* 0xffffff4800a87947 */ /* 0x000fea000383ffff */
.L_x_25:
[----:B-1----:R1:W2:Y:S02]  /*ec50*/  SYNCS.PHASECHK.TRANS64.TRYWAIT P2, [R121+URZ+0x36000], R120 ;  /* 0x03600078790075a7 */ /* 0x0022a4000804017f */
[----:B--2---:R-:W-:Y:S05]  /*ec60*/  @!P2 NANOSLEEP.SYNCS 0x989680 ;  /* 0x009896800000a95d */ /* 0x004fea0003900000 */
[----:B------:R-:W2:Y:S02]  /*ec70*/  @!P2 SYNCS.PHASECHK.TRANS64 P2, [R121+URZ+0x36000], R120 ;  /* 0x036000787900a5a7 */ /* 0x000ea4000804007f */
[----:B--2---:R-:W-:Y:S05]  /*ec80*/  @!P2 BRA `(.L_x_25) ;  /* 0xfffffffc00f0a947 */ /* 0x004fea000383ffff */
[----:B------:R-:W-:Y:S05]  /*ec90*/  BRA `(.L_x_88) ;  /* 0xffffff6000ac7947 */ /* 0x000fea000383ffff */
.L_x_28:
[----:B-1----:R1:W2:Y:S02]  /*eca0*/  SYNCS.PHASECHK.TRANS64.TRYWAIT P3, [R188+URZ+0x36020], R189 ;  /* 0x036020bdbc0075a7 */ /* 0x0022a4000806017f */
[----:B--2---:R-:W-:Y:S05]  /*ecb0*/  @!P3 NANOSLEEP.SYNCS 0x989680 ;  /* 0x009896800000b95d */ /* 0x004fea0003900000 */
[----:B------:R-:W2:Y:S02]  /*ecc0*/  @!P3 SYNCS.PHASECHK.TRANS64 P3, [R188+URZ+0x36020], R189 ;  /* 0x036020bdbc00b5a7 */ /* 0x000ea4000806007f */
[----:B--2---:R-:W-:Y:S05]  /*ecd0*/  @!P3 BRA `(.L_x_28) ;  /* 0xfffffffc00f0b947 */ /* 0x004fea000383ffff */
[----:B------:R-:W-:Y:S05]  /*ece0*/  BRA `(.L_x_89) ;  /* 0xffffff68001c7947 */ /* 0x000fea000383ffff */
.L_x_30:
[----:B-1----:R1:W3:Y:S02]  /*ecf0*/  SYNCS.PHASECHK.TRANS64.TRYWAIT P5, [R198+URZ+0x36000], R195 ;  /* 0x036000c3c60075a7 */ /* 0x0022e400080a017f */
[----:B---3--:R-:W-:Y:S05]  /*ed00*/  @!P5 NANOSLEEP.SYNCS 0x989680 ;  /* 0x009896800000d95d */ /* 0x008fea0003900000 */
[----:B------:R-:W3:Y:S02]  /*ed10*/  @!P5 SYNCS.PHASECHK.TRANS64 P5, [R198+URZ+0x36000], R195 ;  /* 0x036000c3c600d5a7 */ /* 0x000ee400080a007f */
[----:B---3--:R-:W-:Y:S05]  /*ed20*/  @!P5 BRA `(.L_x_30) ;  /* 0xfffffffc00f0d947 */ /* 0x008fea000383ffff */
[----:B------:R-:W-:Y:S05]  /*ed30*/  BRA `(.L_x_90) ;  /* 0xffffff7000447947 */ /* 0x000fea000383ffff */
.L_x_34:
[----:B-1----:R1:W2:Y:S02]  /*ed40*/  SYNCS.PHASECHK.TRANS64.TRYWAIT P2, [R120+URZ+0x36020], R121 ;  /* 0x03602079780075a7 */ /* 0x0022a4000804017f */
[----:B--2---:R-:W-:Y:S05]  /*ed50*/  @!P2 NANOSLEEP.SYNCS 0x989680 ;  /* 0x009896800000a95d */ /* 0x004fea0003900000 */
[----:B------:R-:W2:Y:S02]  /*ed60*/  @!P2 SYNCS.PHASECHK.TRANS64 P2, [R120+URZ+0x36020], R121 ;  /* 0x036020797800a5a7 */ /* 0x000ea4000804007f */
[----:B--2---:R-:W-:Y:S05]  /*ed70*/  @!P2 BRA `(.L_x_34) ;  /* 0xfffffffc00f0a947 */ /* 0x004fea000383ffff */
[----:B------:R-:W-:Y:S05]  /*ed80*/  BRA `(.L_x_91) ;  /* 0xffffff9400487947 */ /* 0x000fea000383ffff */
.L_x_38:
[----:B-1----:R1:W2:Y:S02]  /*ed90*/  SYNCS.PHASECHK.TRANS64.TRYWAIT P1, [R121+URZ+0x36000], R120 ;  /* 0x03600078790075a7 */ /* 0x0022a4000802017f */
[----:B--2---:R-:W-:Y:S05]  /*eda0*/  @!P1 NANOSLEEP.SYNCS 0x989680 ;  /* 0x009896800000995d */ /* 0x004fea0003900000 */
[----:B------:R-:W2:Y:S02]  /*edb0*/  @!P1 SYNCS.PHASECHK.TRANS64 P1, [R121+URZ+0x36000], R120 ;  /* 0x03600078790095a7 */ /* 0x000ea4000802007f */
[----:B--2---:R-:W-:Y:S05]  /*edc0*/  @!P1 BRA `(.L_x_38) ;  /* 0xfffffffc00f09947 */ /* 0x004fea000383ffff */
[----:B------:R-:W-:Y:S05]  /*edd0*/  BRA `(.L_x_92) ;  /* 0xffffff98001c7947 */ /* 0x000fea000383ffff */
.L_x_41:
[----:B-1----:R1:W2:Y:S02]  /*ede0*/  SYNCS.PHASECHK.TRANS64.TRYWAIT P2, [R188+URZ+0x36020], R189 ;  /* 0x036020bdbc0075a7 */ /* 0x0022a4000804017f */
[----:B--2---:R-:W-:Y:S05]  /*edf0*/  @!P2 NANOSLEEP.SYNCS 0x989680 ;  /* 0x009896800000a95d */ /* 0x004fea0003900000 */
[----:B------:R-:W2:Y:S02]  /*ee00*/  @!P2 SYNCS.PHASECHK.TRANS64 P2, [R188+URZ+0x36020], R189 ;  /* 0x036020bdbc00a5a7 */ /* 0x000ea4000804007f */
[----:B--2---:R-:W-:Y:S05]  /*ee10*/  @!P2 BRA `(.L_x_41) ;  /* 0xfffffffc00f0a947 */ /* 0x004fea000383ffff */
[----:B------:R-:W-:Y:S05]  /*ee20*/  BRA `(.L_x_93) ;  /* 0xffffff9c00b47947 */ /* 0x000fea000383ffff */
.L_x_44:
[----:B-1----:R1:W3:Y:S02]  /*ee30*/  SYNCS.PHASECHK.TRANS64.TRYWAIT P4, [R201+URZ+0x36000], R196 ;  /* 0x036000c4c90075a7 */ /* 0x0022e4000808017f */
[----:B---3--:R-:W-:Y:S05]  /*ee40*/  @!P4 NANOSLEEP.SYNCS 0x989680 ;  /* 0x009896800000c95d */ /* 0x008fea0003900000 */
[----:B------:R-:W3:Y:S02]  /*ee50*/  @!P4 SYNCS.PHASECHK.TRANS64 P4, [R201+URZ+0x36000], R196 ;  /* 0x036000c4c900c5a7 */ /* 0x000ee4000808007f */
[----:B---3--:R-:W-:Y:S05]  /*ee60*/  @!P4 BRA `(.L_x_44) ;  /* 0xfffffffc00f0c947 */ /* 0x008fea000383ffff */
[----:B------:R-:W-:Y:S05]  /*ee70*/  BRA `(.L_x_94) ;  /* 0xffffffac00f07947 */ /* 0x000fea000383ffff */
.L_x_48:
[----:B-1----:R1:W2:Y:S02]  /*ee80*/  SYNCS.PHASECHK.TRANS64.TRYWAIT P1, [R6+URZ+0x36020], R121 ;  /* 0x03602079060075a7 */ /* 0x0022a4000802017f */
[----:B--2---:R-:W-:Y:S05]  /*ee90*/  @!P1 NANOSLEEP.SYNCS 0x989680 ;  /* 0x009896800000995d */ /* 0x004fea0003900000 */
[----:B------:R-:W2:Y:S02]  /*eea0*/  @!P1 SYNCS.PHASECHK.TRANS64 P1, [R6+URZ+0x36020], R121 ;  /* 0x03602079060095a7 */ /* 0x000ea4000802007f */
[----:B--2---:R-:W-:Y:S05]  /*eeb0*/  @!P1 BRA `(.L_x_48) ;  /* 0xfffffffc00f09947 */ /* 0x004fea000383ffff */
[----:B------:R-:W-:Y:S05]  /*eec0*/  BRA `(.L_x_95) ;  /* 0xffffffd000fc7947 */ /* 0x000fea000383ffff */
        .weak           $__internal_0_$__cuda_sm20_rcp_rn_f32_slowpath
        .type           $__internal_0_$__cuda_sm20_rcp_rn_f32_slowpath,@function
        .size           $__internal_0_$__cuda_sm20_rcp_rn_f32_slowpath,(.L_x_101 - $__internal_0_$__cuda_sm20_rcp_rn_f32_slowpath)
$__internal_0_$__cuda_sm20_rcp_rn_f32_slowpath:
[----:B------:R-:W-:Y:S01]  /*eed0*/  IMAD.SHL.U32 R0, R3, 0x2, RZ ;  /* 0x0000000203007824 */ /* 0x000fe200078e00ff */
[----:B------:R-:W-:Y:S04]  /*eee0*/  BSSY B2, `(.L_x_96) ;  /* 0x0000030000027945 */ /* 0x000fe80003800000 */
[----:B------:R-:W-:-:S04]  /*eef0*/  SHF.R.U32.HI R123, RZ, 0x18, R0 ;  /* 0x00000018ff7b7819 */ /* 0x000fc80000011600 */
[----:B------:R-:W-:-:S13]  /*ef00*/  ISETP.NE.U32.AND P0, PT, R123, RZ, PT ;  /* 0x000000ff7b00720c */ /* 0x000fda0003f05070 */
[----:B------:R-:W-:Y:S05]  /*ef10*/  @P0 BRA `(.L_x_97) ;  /* 0x0000000000280947 */ /* 0x000fea0003800000 */
[----:B------:R-:W-:-:S04]  /*ef20*/  SHF.L.U32 R0, R3, 0x1, RZ ;  /* 0x0000000103007819 */ /* 0x000fc800000006ff */
[----:B------:R-:W-:-:S13]  /*ef30*/  ISETP.NE.AND P0, PT, R0, RZ, PT ;  /* 0x000000ff0000720c */ /* 0x000fda0003f05270 */
[----:B------:R-:W-:Y:S01]  /*ef40*/  @P0 FFMA R5, R3, 1.84467440737095516160e+19, RZ ;  /* 0x5f80000003050823 */ /* 0x000fe200000000ff */
[----:B------:R-:W-:Y:S08]  /*ef50*/  @!P0 MUFU.RCP R4, R3 ;  /* 0x0000000300048308 */ /* 0x000ff00000001000 */
[----:B------:R-:W1:Y:S02]  /*ef60*/  @P0 MUFU.RCP R0, R5 ;  /* 0x0000000500000308 */ /* 0x000e640000001000 */
[----:B-1----:R-:W-:-:S04]  /*ef70*/  @P0 FFMA R17, R5, R0, -1 ;  /* 0xbf80000005110423 */ /* 0x002fc80000000000 */
[----:B------:R-:W-:-:S04]  /*ef80*/  @P0 FADD.FTZ R17, -R17, -RZ ;  /* 0x800000ff11110221 */ /* 0x000fc80000010100 */
[----:B------:R-:W-:-:S04]  /*ef90*/  @P0 FFMA R0, R0, R17, R0 ;  /* 0x0000001100000223 */ /* 0x000fc80000000000 */
[----:B------:R-:W-:Y:S01]  /*efa0*/  @P0 FFMA R4, R0, 1.84467440737095516160e+19, RZ ;  /* 0x5f80000000040823 */ /* 0x000fe200000000ff */
[----:B------:R-:W-:Y:S06]  /*efb0*/  BRA `(.L_x_98) ;  /* 0x0000000000887947 */ /* 0x000fec0003800000 */
.L_x_97:
[----:B------:R-:W-:-:S04]  /*efc0*/  IADD3 R124, R123, -0xfd, RZ ;  /* 0xffffff037b7c7810 */ /* 0x000fc80007ffe0ff */
[----:B------:R-:W-:-:S13]  /*efd0*/  ISETP.GT.U32.AND P0, PT, R124, 0x1, PT ;  /* 0x000000017c00780c */ /* 0x000fda0003f04070 */
[----:B------:R-:W-:Y:S05]  /*efe0*/  @P0 BRA `(.L_x_99) ;  /* 0x0000000000780947 */ /* 0x000fea0003800000 */
[----:B------:R-:W-:Y:S02]  /*eff0*/  LOP3.LUT R0, R3, 0x7fffff, RZ, 0xc0, !PT ;  /* 0x007fffff03007812 */ /* 0x000fe400078ec0ff */
[----:B------:R-:W-:Y:S02]  /*f000*/  MOV R23, 0x3 ;  /* 0x0000000300177802 */ /* 0x000fe40000000f00 */
[----:B------:R-:W-:Y:S02]  /*f010*/  LOP3.LUT R0, R0, 0x3f800000, RZ, 0xfc, !PT ;  /* 0x3f80000000007812 */ /* 0x000fe400078efcff */
[----:B------:R-:W-:Y:S02]  /*f020*/  SHF.L.U32 R23, R23, R124, RZ ;  /* 0x0000007c17177219 */ /* 0x000fe400000006ff */
[----:B------:R-:W1:Y:S02]  /*f030*/  MUFU.RCP R5, R0 ;  /* 0x0000000000057308 */ /* 0x000e640000001000 */
[----:B-1----:R-:W-:-:S04]  /*f040*/  FFMA R4, R0, R5, -1 ;  /* 0xbf80000000047423 */ /* 0x002fc80000000005 */
[----:B------:R-:W-:-:S04]  /*f050*/  FADD.FTZ R4, -R4, -RZ ;  /* 0x800000ff04047221 */ /* 0x000fc80000010100 */
[CCC-:B------:R-:W-:Y:S01]  /*f060*/  FFMA.RM R17, R5.reuse, R4.reuse, R5.reuse ;  /* 0x0000000405117223 */ /* 0x1c0fe20000004005 */
[----:B------:R-:W-:-:S04]  /*f070*/  FFMA.RP R22, R5, R4, R5 ;  /* 0x0000000405167223 */ /* 0x000fc80000008005 */
[C---:B------:R-:W-:Y:S02]  /*f080*/  LOP3.LUT R4, R17.reuse, 0x7fffff, RZ, 0xc0, !PT ;  /* 0x007fffff11047812 */ /* 0x040fe400078ec0ff */
[----:B------:R-:W-:Y:S02]  /*f090*/  FSETP.NEU.FTZ.AND P0, PT, R17, R22, PT ;  /* 0x000000161100720b */ /* 0x000fe40003f1d000 */
[----:B------:R-:W-:Y:S02]  /*f0a0*/  LOP3.LUT R4, R4, 0x800000, RZ, 0xfc, !PT ;  /* 0x0080000004047812 */ /* 0x000fe400078efcff */
[----:B------:R-:W-:Y:S02]  /*f0b0*/  SEL R5, RZ, 0xffffffff, !P0 ;  /* 0xffffffffff057807 */ /* 0x000fe40004000000 */
[----:B------:R-:W-:Y:S02]  /*f0c0*/  LOP3.LUT R23, R23, R4, RZ, 0xc0, !PT ;  /* 0x0000000417177212 */ /* 0x000fe400078ec0ff */
[----:B------:R-:W-:-:S02]  /*f0d0*/  IADD3 R5, -R5, RZ, RZ ;  /* 0x000000ff05057210 */ /* 0x000fc40007ffe1ff */
[-C--:B------:R-:W-:Y:S02]  /*f0e0*/  SHF.R.U32.HI R23, RZ, R124.reuse, R23 ;  /* 0x0000007cff177219 */ /* 0x080fe40000011617 */
[--C-:B------:R-:W-:Y:S01]  /*f0f0*/  LOP3.LUT P1, RZ, R5, R124, R4.reuse, 0xf8, !PT ;  /* 0x0000007c05ff7212 */ /* 0x100fe2000782f804 */
[----:B------:R-:W-:Y:S01]  /*f100*/  VIADD R5, R123, 0xffffff04 ;  /* 0xffffff047b057836 */ /* 0x000fe20000000000 */
[C---:B------:R-:W-:Y:S02]  /*f110*/  LOP3.LUT P0, RZ, R23.reuse, 0x1, RZ, 0xc0, !PT ;  /* 0x0000000117ff7812 */ /* 0x040fe4000780c0ff */
[----:B------:R-:W-:Y:S02]  /*f120*/  LOP3.LUT P2, RZ, R23, 0x2, RZ, 0xc0, !PT ;  /* 0x0000000217ff7812 */ /* 0x000fe4000784c0ff */
[----:B------:R-:W-:Y:S02]  /*f130*/  SHF.R.U32.HI R4, RZ, R5, R4 ;  /* 0x00000005ff047219 */ /* 0x000fe40000011604 */
[----:B------:R-:W-:-:S02]  /*f140*/  PLOP3.LUT P0, PT, P0, P1, P2, 0xe0, 0x0 ;  /* 0x000000000000781c */ /* 0x000fc40000703c20 */
[----:B------:R-:W-:Y:S02]  /*f150*/  LOP3.LUT P1, RZ, R3, 0x7fffff, RZ, 0xc0, !PT ;  /* 0x007fffff03ff7812 */ /* 0x000fe4000782c0ff */
[----:B------:R-:W-:-:S04]  /*f160*/  SEL R0, RZ, 0x1, !P0 ;  /* 0x00000001ff007807 */ /* 0x000fc80004000000 */
[----:B------:R-:W-:-:S04]  /*f170*/  IADD3 R0, -R0, RZ, RZ ;  /* 0x000000ff00007210 */ /* 0x000fc80007ffe1ff */
[----:B------:R-:W-:-:S13]  /*f180*/  ISETP.GE.AND P0, PT, R0, RZ, PT ;  /* 0x000000ff0000720c */ /* 0x000fda0003f06270 */
[----:B------:R-:W-:-:S04]  /*f190*/  @!P0 IADD3 R4, R4, 0x1, RZ ;  /* 0x0000000104048810 */ /* 0x000fc80007ffe0ff */
[----:B------:R-:W-:-:S04]  /*f1a0*/  @!P1 SHF.L.U32 R4, R4, 0x1, RZ ;  /* 0x0000000104049819 */ /* 0x000fc800000006ff */
[----:B------:R-:W-:Y:S01]  /*f1b0*/  LOP3.LUT R4, R4, 0x80000000, R3, 0xf8, !PT ;  /* 0x8000000004047812 */ /* 0x000fe200078ef803 */
[----:B------:R-:W-:Y:S06]  /*f1c0*/  BRA `(.L_x_98) ;  /* 0x0000000000047947 */ /* 0x000fec0003800000 */
.L_x_99:
[----:B------:R1:W2:Y:S02]  /*f1d0*/  MUFU.RCP R4, R3 ;  /* 0x0000000300047308 */ /* 0x0002a40000001000 */
.L_x_98:
[----:B------:R-:W-:Y:S05]  /*f1e0*/  BSYNC B2 ;  /* 0x0000000000027941 */ /* 0x000fea0003800000 */
.L_x_96:
[----:B--2---:R-:W-:Y:S02]  /*f1f0*/  MOV R0, R4 ;  /* 0x0000000400007202 */ /* 0x004fe40000000f00 */
[----:B------:R-:W-:Y:S02]  /*f200*/  MOV R4, R120 ;  /* 0x0000007800047202 */ /* 0x000fe40000000f00 */
[----:B------:R-:W-:-:S04]  /*f210*/  MOV R5, 0x0 ;  /* 0x0000000000057802 */ /* 0x000fc80000000f00 */
[----:B-1----:R-:W-:Y:S05]  /*f220*/  RET.REL.NODEC R4 `(_ZN7cutlass13device_kernelINS_4fmha6kernel13FmhaKernelTmaINS1_10collective15FmhaMainloopTmaINS_6half_tEfN4cute5tupleIJNS7_1CILi64EEENS9_ILi128EEENS9_ILi192EEEEEENS4_14ResidualFusionEJEEENS4_15FmhaFwdEpilogueIS6_fNS8_IJSA_SC_SB_EEEEEJEEEEEvNT_6ParamsE) ;  /* 0xffffff0c04747950 */ /* 0x002fea0003c3ffff */
.L_x_100:
[----:B------:R-:W-:-:S00]  /*f230*/  BRA `(.L_x_100) ;  /* 0xfffffffc00fc7947 */ /* 0x000fc0000383ffff */
[----:B------:R-:W-:-:S00]  /*f240*/  NOP ;  /* 0x0000000000007918 */ /* 0x000fc00000000000 */
        /* <DEDUP_REMOVED lines=11> */
.L_x_101:


//--------------------- .nv.global.init           --------------------------
	.section	.nv.global.init,"aw",@progbits
.nv.global.init:
	.type		$str$23,@object
	.size		$str$23,($str$24 - $str$23)
$str$23:
        /*0000*/ 	.byte	0x28, 0x61, 0x64, 0x64, 0x72, 0x65, 0x73, 0x73, 0x20, 0x26, 0x20, 0x6d, 0x61, 0x73, 0x6b, 0x29
        /*0010*/ 	.byte	0x20, 0x3d, 0x3d, 0x20, 0x30, 0x00
	.type		$str$24,@object
	.size		$str$24,(__unnamed_1 - $str$24)
$str$24:
        /*0016*/ 	.byte	0x2f, 0x74, 0x6d, 0x70, 0x2f, 0x63, 0x75, 0x74, 0x6c, 0x61, 0x73, 0x73, 0x5f, 0x73, 0x77, 0x65
        /*0026*/ 	.byte	0x65, 0x70, 0x5f, 0x73, 0x72, 0x63, 0x2f, 0x69, 0x6e, 0x63, 0x6c, 0x75, 0x64, 0x65, 0x2f, 0x63
        /*0036*/ 	.byte	0x75, 0x74, 0x65, 0x2f, 0x70, 0x6f, 0x69, 0x6e, 0x74, 0x65, 0x72, 0x5f, 0x66, 0x6c, 0x61, 0x67
        /*0046*/ 	.byte	0x67, 0x65, 0x64, 0x2e, 0x68, 0x70, 0x70, 0x00
	.type		__unnamed_1,@object
	.size		__unnamed_1,(__unnamed_2 - __unnamed_1)
__unnamed_1:
        /*004e*/ 	.byte	0x61, 0x75, 0x74, 0x6f, 0x20, 0x63, 0x75, 0x74, 0x65, 0x3a, 0x3a, 0x61, 0x73, 0x5f, 0x70, 0x6f
        /* <DEDUP_REMOVED lines=27> */
        /*020e*/ 	.byte	0x3e, 0x3e, 0x3e, 0x3e, 0x3e, 0x5d, 0x00
	.type		__unnamed_2,@object
	.size		__unnamed_2,(.L_1 - __unnamed_2)
__unnamed_2:
        /* <DEDUP_REMOVED lines=29> */
.L_1:


//--------------------- .nv.shared._ZN7cutlass13device_kernelINS_4fmha6kernel13FmhaKernelTmaINS1_10collective15FmhaMainloopTmaINS_6half_tEfN4cute5tupleIJNS7_1CILi64EEENS9_ILi128EEENS9_ILi192EEEEEENS4_14ResidualFusionEJEEENS4_15FmhaFwdEpilogueIS6_fNS8_IJSA_SC_SB_EEEEEJEEEEEvNT_6ParamsE --------------------------
	.section	.nv.shared._ZN7cutlass13device_kernelINS_4fmha6kernel13FmhaKernelTmaINS1_10collective15FmhaMainloopTmaINS_6half_tEfN4cute5tupleIJNS7_1CILi64EEENS9_ILi128EEENS9_ILi192EEEEEENS4_14ResidualFusionEJEEENS4_15FmhaFwdEpilogueIS6_fNS8_IJSA_SC_SB_EEEEEJEEEEEvNT_6ParamsE,"aw",@nobits
	.sectionflags	@""
	.align	16
	.zero		1024


//--------------------- .nv.shared.reserved.0     --------------------------
	.section	.nv.shared.reserved.0,"aw",@nobits
	.weak		__nv_reservedSMEM_offset_0_alias
	.size		__nv_reservedSMEM_offset_0_alias, 0, 0
	.other		__nv_reservedSMEM_offset_0_alias,@"STO_CUDA_RESERVED_SHARED STV_DEFAULT"
__nv_reservedSMEM_offset_0_alias:
	.zero		0


//--------------------- .nv.global                --------------------------
	.section	.nv.global,"aw",@nobits
.nv.global:
	.type		_ZN39_INTERNAL_b35ecf59_4_k_cu_8df0d5b2_32284cute1_E,@object
	.size		_ZN39_INTERNAL_b35ecf59_4_k_cu_8df0d5b2_32284cute1_E,(_ZN39_INTERNAL_b35ecf59_4_k_cu_8df0d5b2_32284cuda3std3__45__cpo6cbeginE - _ZN39_INTERNAL_b35ecf59_4_k_cu_8df0d5b2_32284cute1_E)
_ZN39_INTERNAL_b35ecf59_4_k_cu_8df0d5b2_32284cute1_E:
	.zero		1
	.type		_ZN39_INTERNAL_b35ecf59_4_k_cu_8df0d5b2_32284cuda3std3__45__cpo6cbeginE,@object
	.size		_ZN39_INTERNAL_b35ecf59_4_k_cu_8df0d5b2_32284cuda3std3__45__cpo6cbeginE,(_ZN39_INTERNAL_b35ecf59_4_k_cu_8df0d5b2_32284cuda3std3__48in_placeE - _ZN39_INTERNAL_b35ecf59_4_k_cu_8df0d5b2_32284cuda3std3__45__cpo6cbeginE)
_ZN39_INTERNAL_b35ecf59_4_k_cu_8df0d5b2_32284cuda3std3__45__cpo6cbeginE:
	.zero		1
	.type		_ZN39_INTERNAL_b35ecf59_4_k_cu_8df0d5b2_32284cuda3std3__48in_placeE,@object
	.size		_ZN39_INTERNAL_b35ecf59_4_k_cu_8df0d5b2_32284cuda3std3__48in_placeE,(_ZN39_INTERNAL_b35ecf59_4_k_cu_8df0d5b2_32284cuda3std6ranges3__45__cpo9iter_moveE - _ZN39_INTERNAL_b35ecf59_4_k_cu_8df0d5b2_32284cuda3std3__48in_placeE)
_ZN39_INTERNAL_b35ecf59_4_k_cu_8df0d5b2_32284cuda3std3__48in_placeE:
	.zero		1
	.type		_ZN39_INTERNAL_b35ecf59_4_k_cu_8df0d5b2_32284cuda3std6ranges3__45__cpo9iter_moveE,@object
	.size		_ZN39_INTERNAL_b35ecf59_4_k_cu_8df0d5b2_32284cuda3std6ranges3__45__cpo9iter_moveE,(_ZN39_INTERNAL_b35ecf59_4_k_cu_8df0d5b2_32284cuda3std3__45__cpo5beginE - _ZN39_INTERNAL_b35ecf59_4_k_cu_8df0d5b2_32284cuda3std6ranges3__45__cpo9iter_moveE)
_ZN39_INTERNAL_b35ecf59_4_k_cu_8df0d5b2_32284cuda3std6ranges3__45__cpo9iter_moveE:
	.zero		1
	.type		_ZN39_INTERNAL_b35ecf59_4_k_cu_8df0d5b2_32284cuda3std3__45__cpo5beginE,@object
	.size		_ZN39_INTERNAL_b35ecf59_4_k_cu_8df0d5b2_32284cuda3std3__45__cpo5beginE,(_ZN39_INTERNAL_b35ecf59_4_k_cu_8df0d5b2_32284cuda3std3__441_GLOBAL__N__b35ecf59_4_k_cu_8df0d5b2_32286ignoreE - _ZN39_INTERNAL_b35ecf59_4_k_cu_8df0d5b2_32284cuda3std3__45__cpo5beginE)
_ZN39_INTERNAL_b35ecf59_4_k_cu_8df0d5b2_32284cuda3std3__45__cpo5beginE:
	.zero		1
	.type		_ZN39_INTERNAL_b35ecf59_4_k_cu_8df0d5b2_32284cuda3std3__441_GLOBAL__N__b35ecf59_4_k_cu_8df0d5b2_32286ignoreE,@object
	.size		_ZN39_INTERNAL_b35ecf59_4_k_cu_8df0d5b2_32284cuda3std3__441_GLOBAL__N__b35ecf59_4_k_cu_8df0d5b2_32286ignoreE,(_ZN39_INTERNAL_b35ecf59_4_k_cu_8df0d5b2_32284cute7productE - _ZN39_INTERNAL_b35ecf59_4_k_cu_8df0d5b2_32284cuda3std3__441_GLOBAL__N__b35ecf59_4_k_cu_8df0d5b2_32286ignoreE)
_ZN39_INTERNAL_b35ecf59_4_k_cu_8df0d5b2_32284cuda3std3__441_GLOBAL__N__b35ecf59_4_k_cu_8df0d5b2_32286ignoreE:
	.zero		1
	.type		_ZN39_INTERNAL_b35ecf59_4_k_cu_8df0d5b2_32284cute7productE,@object
	.size		_ZN39_INTERNAL_b35ecf59_4_k_cu_8df0d5b2_32284cute7productE,(_ZN39_INTERNAL_b35ecf59_4_k_cu_8df0d5b2_32284cuda3std3__45__cpo3endE - _ZN39_INTERNAL_b35ecf59_4_k_cu_8df0d5b2_32284cute7productE)
_ZN39_INTERNAL_b35ecf59_4_k_cu_8df0d5b2_32284cute7productE:
	.zero		1
	.type		_ZN39_INTERNAL_b35ecf59_4_k_cu_8df0d5b2_32284cuda3std3__45__cpo3endE,@object
	.size		_ZN39_INTERNAL_b35ecf59_4_k_cu_8df0d5b2_32284cuda3std3__45__cpo3endE,(_ZN39_INTERNAL_b35ecf59_4_k_cu_8df0d5b2_32284cuda3std3__419piecewise_constructE - _ZN39_INTERNAL_b35ecf59_4_k_cu_8df0d5b2_32284cuda3std3__45__cpo3endE)
_ZN39_INTERNAL_b35ecf59_4_k_cu_8df0d5b2_32284cuda3std3__45__cpo3endE:
	.zero		1
	.type		_ZN39_INTERNAL_b35ecf59_4_k_cu_8df0d5b2_32284cuda3std3__419piecewise_constructE,@object
	.size		_ZN39_INTERNAL_b35ecf59_4_k_cu_8df0d5b2_32284cuda3std3__419piecewise_constructE,(_ZN39_INTERNAL_b35ecf59_4_k_cu_8df0d5b2_32284cuda3std3__45__cpo4cendE - _ZN39_INTERNAL_b35ecf59_4_k_cu_8df0d5b2_32284cuda3std3__419piecewise_constructE)
_ZN39_INTERNAL_b35ecf59_4_k_cu_8df0d5b2_32284cuda3std3__419piecewise_constructE:
	.zero		1
	.type		_ZN39_INTERNAL_b35ecf59_4_k_cu_8df0d5b2_32284cuda3std3__45__cpo4cendE,@object
	.size		_ZN39_INTERNAL_b35ecf59_4_k_cu_8df0d5b2_32284cuda3std3__45__cpo4cendE,(_ZN39_INTERNAL_b35ecf59_4_k_cu_8df0d5b2_32284cuda3std6ranges3__45__cpo4swapE - _ZN39_INTERNAL_b35ecf59_4_k_cu_8df0d5b2_32284cuda3std3__45__cpo4cendE)
_ZN39_INTERNAL_b35ecf59_4_k_cu_8df0d5b2_32284cuda3std3__45__cpo4cendE:
	.zero		1
	.type		_ZN39_INTERNAL_b35ecf59_4_k_cu_8df0d5b2_32284cuda3std6ranges3__45__cpo4swapE,@object
	.size		_ZN39_INTERNAL_b35ecf59_4_k_cu_8df0d5b2_32284cuda3std6ranges3__45__cpo4swapE,(.L_9 - _ZN39_INTERNAL_b35ecf59_4_k_cu_8df0d5b2_32284cuda3std6ranges3__45__cpo4swapE)
_ZN39_INTERNAL_b35ecf59_4_k_cu_8df0d5b2_32284cuda3std6ranges3__45__cpo4swapE:
	.zero		1
.L_9:


//--------------------- .nv.constant0._ZN7cutlass13device_kernelINS_4fmha6kernel13FmhaKernelTmaINS1_10collective15FmhaMainloopTmaINS_6half_tEfN4cute5tupleIJNS7_1CILi64EEENS9_ILi128EEENS9_ILi192EEEEEENS4_14ResidualFusionEJEEENS4_15FmhaFwdEpilogueIS6_fNS8_IJSA_SC_SB_EEEEEJEEEEEvNT_6ParamsE --------------------------
	.section	.nv.constant0._ZN7cutlass13device_kernelINS_4fmha6kernel13FmhaKernelTmaINS1_10collective15FmhaMainloopTmaINS_6half_tEfN4cute5tupleIJNS7_1CILi64EEENS9_ILi128EEENS9_ILi192EEEEEENS4_14ResidualFusionEJEEENS4_15FmhaFwdEpilogueIS6_fNS8_IJSA_SC_SB_EEEEEJEEEEEvNT_6ParamsE,"a",@progbits
	.sectionflags	@""
	.align	4
.nv.constant0._ZN7cutlass13device_kernelINS_4fmha6kernel13FmhaKernelTmaINS1_10collective15FmhaMainloopTmaINS_6half_tEfN4cute5tupleIJNS7_1CILi64EEENS9_ILi128EEENS9_ILi192EEEEEENS4_14ResidualFusionEJEEENS4_15FmhaFwdEpilogueIS6_fNS8_IJSA_SC_SB_EEEEEJEEEEEvNT_6ParamsE:
	.zero		2688


//--------------------- SYMBOLS --------------------------

	.type		.nv.reservedSmem.offset0,@object
	.size		.nv.reservedSmem.offset0,0x4
	.type		__assertfail,@function
